	.target	sm_90a

	.elftype	@"ET_EXEC"


//--------------------- .note.nv.tkinfo           --------------------------
	.section	.note.nv.tkinfo,"",@"SHT_NOTE"
	.sectionflags	@"SHF_NOTE_NV_TKINFO"
	.tkinfo
        /*0018*/ 	.word	0x00000002
        /*0030*/ 	.string	""
        /*0030*/ 	.string	"ptxas"
        /*0030*/ 	.string	"Cuda compilation tools, release 13.0, V13.0.88"
        /*0030*/ 	.string	"Build cuda_13.0.r13.0/compiler.36424714_0"
        /*0030*/ 	.string	"-arch sm_90a -m 64 "



//--------------------- .note.nv.cuinfo           --------------------------
	.section	.note.nv.cuinfo,"",@"SHT_NOTE"
	.sectionflags	@"SHF_NOTE_NV_CUINFO"
        /*0018*/ 	.short	0x0002
        /*001a*/ 	.short	0x005a
        /*001c*/ 	.short	0x0082
	.zero		2


//--------------------- .nv.info                  --------------------------
	.section	.nv.info,"",@"SHT_CUDA_INFO"
	.align	4


	//----- nvinfo : EIATTR_REGCOUNT
	.align		4
        /*0000*/ 	.byte	0x04, 0x2f
        /*0002*/ 	.short	(.L_15 - .L_14)
	.align		4
.L_14:
        /*0004*/ 	.word	index@(_ZN7cutlass13device_kernelINS_4gemm6kernel13GemmUniversalIN4cute5tupleIJiiiiEEENS1_10collective13CollectiveMmaINS1_34MainloopSm90TmaGmmaWarpSpecializedILi4ENS5_IJNS4_1CILi1EEESB_SB_EEENS1_35KernelTmaWarpSpecializedCooperativeEEENS5_IJNSA_ILi192EEENSA_ILi8EEENSA_ILi128EEEEEENS_6half_tENS5_IJlSB_lEEESJ_SK_NS4_8TiledMMAINS4_8MMA_AtomIJNS4_4SM904GMMA24MMA_64x8x16_F32F16F16_SSILNSO_5MajorE0ELSQ_0ELNSO_7ScaleInE1ELSR_1EEEEEENS4_6LayoutINS5_IJNSA_ILi2EEESB_SB_EEENS5_IJSB_NSA_ILi0EEESX_EEEEENS5_IJNS4_10UnderscoreES10_S10_EEEEENS4_13SM90_TMA_LOADENS4_14ComposedLayoutINS4_7SwizzleILi3ELi4ELi3EEENS4_18smem_ptr_flag_bitsILi16EEENSU_INS5_IJSG_NSA_ILi64EEEEEENS5_IJS19_SB_EEEEEEEvNS4_8identityES13_S1D_vS1E_EENS_8epilogue10collective6detail29Sm90TmaWarpSpecializedAdapterINS1H_15DefaultEpilogueISJ_SK_SK_NS1G_6thread17LinearCombinationISJ_Li1EffLNS1L_9ScaleType4KindE0ELNS_15FloatRoundStyleE2ESJ_EENS1_15EpilogueDefaultEEEEEvvEEEEvNT_6ParamsE)
        /*0008*/ 	.word	0x000000a8


	//----- nvinfo : EIATTR_FRAME_SIZE
	.align		4
.L_15:
        /*000c*/ 	.byte	0x04, 0x11
        /*000e*/ 	.short	(.L_17 - .L_16)
	.align		4
.L_16:
        /*0010*/ 	.word	index@(_ZN7cutlass13device_kernelINS_4gemm6kernel13GemmUniversalIN4cute5tupleIJiiiiEEENS1_10collective13CollectiveMmaINS1_34MainloopSm90TmaGmmaWarpSpecializedILi4ENS5_IJNS4_1CILi1EEESB_SB_EEENS1_35KernelTmaWarpSpecializedCooperativeEEENS5_IJNSA_ILi192EEENSA_ILi8EEENSA_ILi128EEEEEENS_6half_tENS5_IJlSB_lEEESJ_SK_NS4_8TiledMMAINS4_8MMA_AtomIJNS4_4SM904GMMA24MMA_64x8x16_F32F16F16_SSILNSO_5MajorE0ELSQ_0ELNSO_7ScaleInE1ELSR_1EEEEEENS4_6LayoutINS5_IJNSA_ILi2EEESB_SB_EEENS5_IJSB_NSA_ILi0EEESX_EEEEENS5_IJNS4_10UnderscoreES10_S10_EEEEENS4_13SM90_TMA_LOADENS4_14ComposedLayoutINS4_7SwizzleILi3ELi4ELi3EEENS4_18smem_ptr_flag_bitsILi16EEENSU_INS5_IJSG_NSA_ILi64EEEEEENS5_IJS19_SB_EEEEEEEvNS4_8identityES13_S1D_vS1E_EENS_8epilogue10collective6detail29Sm90TmaWarpSpecializedAdapterINS1H_15DefaultEpilogueISJ_SK_SK_NS1G_6thread17LinearCombinationISJ_Li1EffLNS1L_9ScaleType4KindE0ELNS_15FloatRoundStyleE2ESJ_EENS1_15EpilogueDefaultEEEEEvvEEEEvNT_6ParamsE)
        /*0014*/ 	.word	0x00000000


	//----- nvinfo : EIATTR_MIN_STACK_SIZE
	.align		4
.L_17:
        /*0018*/ 	.byte	0x04, 0x12
        /*001a*/ 	.short	(.L_19 - .L_18)
	.align		4
.L_18:
        /*001c*/ 	.word	index@(_ZN7cutlass13device_kernelINS_4gemm6kernel13GemmUniversalIN4cute5tupleIJiiiiEEENS1_10collective13CollectiveMmaINS1_34MainloopSm90TmaGmmaWarpSpecializedILi4ENS5_IJNS4_1CILi1EEESB_SB_EEENS1_35KernelTmaWarpSpecializedCooperativeEEENS5_IJNSA_ILi192EEENSA_ILi8EEENSA_ILi128EEEEEENS_6half_tENS5_IJlSB_lEEESJ_SK_NS4_8TiledMMAINS4_8MMA_AtomIJNS4_4SM904GMMA24MMA_64x8x16_F32F16F16_SSILNSO_5MajorE0ELSQ_0ELNSO_7ScaleInE1ELSR_1EEEEEENS4_6LayoutINS5_IJNSA_ILi2EEESB_SB_EEENS5_IJSB_NSA_ILi0EEESX_EEEEENS5_IJNS4_10UnderscoreES10_S10_EEEEENS4_13SM90_TMA_LOADENS4_14ComposedLayoutINS4_7SwizzleILi3ELi4ELi3EEENS4_18smem_ptr_flag_bitsILi16EEENSU_INS5_IJSG_NSA_ILi64EEEEEENS5_IJS19_SB_EEEEEEEvNS4_8identityES13_S1D_vS1E_EENS_8epilogue10collective6detail29Sm90TmaWarpSpecializedAdapterINS1H_15DefaultEpilogueISJ_SK_SK_NS1G_6thread17LinearCombinationISJ_Li1EffLNS1L_9ScaleType4KindE0ELNS_15FloatRoundStyleE2ESJ_EENS1_15EpilogueDefaultEEEEEvvEEEEvNT_6ParamsE)
        /*0020*/ 	.word	0x00000000
.L_19:


//--------------------- .nv.compat                --------------------------
	.section	.nv.compat,"",@"SHT_CUDA_COMPAT_INFO"
	.align	4
        /*0000*/ 	.byte	0x02, 0x09, 0x01, 0x00, 0x02, 0x02, 0x04, 0x00, 0x02, 0x05, 0x05, 0x00, 0x03, 0x07, 0x01, 0x01
        /*0010*/ 	.byte	0x02, 0x03, 0x01, 0x00, 0x02, 0x06, 0x01, 0x00, 0x04, 0x0b, 0x08, 0x00, 0x00, 0x00, 0x00, 0x00
        /*0020*/ 	.byte	0x00, 0x00, 0x00, 0x00


//--------------------- .nv.info._ZN7cutlass13device_kernelINS_4gemm6kernel13GemmUniversalIN4cute5tupleIJiiiiEEENS1_10collective13CollectiveMmaINS1_34MainloopSm90TmaGmmaWarpSpecializedILi4ENS5_IJNS4_1CILi1EEESB_SB_EEENS1_35KernelTmaWarpSpecializedCooperativeEEENS5_IJNSA_ILi192EEENSA_ILi8EEENSA_ILi128EEEEEENS_6half_tENS5_IJlSB_lEEESJ_SK_NS4_8TiledMMAINS4_8MMA_AtomIJNS4_4SM904GMMA24MMA_64x8x16_F32F16F16_SSILNSO_5MajorE0ELSQ_0ELNSO_7ScaleInE1ELSR_1EEEEEENS4_6LayoutINS5_IJNSA_ILi2EEESB_SB_EEENS5_IJSB_NSA_ILi0EEESX_EEEEENS5_IJNS4_10UnderscoreES10_S10_EEEEENS4_13SM90_TMA_LOADENS4_14ComposedLayoutINS4_7SwizzleILi3ELi4ELi3EEENS4_18smem_ptr_flag_bitsILi16EEENSU_INS5_IJSG_NSA_ILi64EEEEEENS5_IJS19_SB_EEEEEEEvNS4_8identityES13_S1D_vS1E_EENS_8epilogue10collective6detail29Sm90TmaWarpSpecializedAdapterINS1H_15DefaultEpilogueISJ_SK_SK_NS1G_6thread17LinearCombinationISJ_Li1EffLNS1L_9ScaleType4KindE0ELNS_15FloatRoundStyleE2ESJ_EENS1_15EpilogueDefaultEEEEEvvEEEEvNT_6ParamsE --------------------------
	.section	.nv.info._ZN7cutlass13device_kernelINS_4gemm6kernel13GemmUniversalIN4cute5tupleIJiiiiEEENS1_10collective13CollectiveMmaINS1_34MainloopSm90TmaGmmaWarpSpecializedILi4ENS5_IJNS4_1CILi1EEESB_SB_EEENS1_35KernelTmaWarpSpecializedCooperativeEEENS5_IJNSA_ILi192EEENSA_ILi8EEENSA_ILi128EEEEEENS_6half_tENS5_IJlSB_lEEESJ_SK_NS4_8TiledMMAINS4_8MMA_AtomIJNS4_4SM904GMMA24MMA_64x8x16_F32F16F16_SSILNSO_5MajorE0ELSQ_0ELNSO_7ScaleInE1ELSR_1EEEEEENS4_6LayoutINS5_IJNSA_ILi2EEESB_SB_EEENS5_IJSB_NSA_ILi0EEESX_EEEEENS5_IJNS4_10UnderscoreES10_S10_EEEEENS4_13SM90_TMA_LOADENS4_14ComposedLayoutINS4_7SwizzleILi3ELi4ELi3EEENS4_18smem_ptr_flag_bitsILi16EEENSU_INS5_IJSG_NSA_ILi64EEEEEENS5_IJS19_SB_EEEEEEEvNS4_8identityES13_S1D_vS1E_EENS_8epilogue10collective6detail29Sm90TmaWarpSpecializedAdapterINS1H_15DefaultEpilogueISJ_SK_SK_NS1G_6thread17LinearCombinationISJ_Li1EffLNS1L_9ScaleType4KindE0ELNS_15FloatRoundStyleE2ESJ_EENS1_15EpilogueDefaultEEEEEvvEEEEvNT_6ParamsE,"",@"SHT_CUDA_INFO"
	.sectionflags	@""
	.align	4


	//----- nvinfo : EIATTR_CUDA_API_VERSION
	.align		4
        /*0000*/ 	.byte	0x04, 0x37
        /*0002*/ 	.short	(.L_21 - .L_20)
.L_20:
        /*0004*/ 	.word	0x00000082


	//----- nvinfo : EIATTR_KPARAM_INFO
	.align		4
.L_21:
        /*0008*/ 	.byte	0x04, 0x17
        /*000a*/ 	.short	(.L_23 - .L_22)
.L_22:
        /*000c*/ 	.word	0x00000000
        /*0010*/ 	.short	0x0000
        /*0012*/ 	.short	0x0070
        /*0014*/ 	.byte	0x00, 0xf0, 0x01, 0x10


	//----- nvinfo : EIATTR_SPARSE_MMA_MASK
	.align		4
.L_23:
        /*0018*/ 	.byte	0x03, 0x50
        /*001a*/ 	.short	0x0000


	//----- nvinfo : EIATTR_MAXREG_COUNT
	.align		4
        /*001c*/ 	.byte	0x03, 0x1b
        /*001e*/ 	.short	0x00a8


	//----- nvinfo : EIATTR_NUM_BARRIERS
	.align		4
        /*0020*/ 	.byte	0x02, 0x4c
        /*0022*/ 	.byte	0x01
	.zero		1


	//----- nvinfo : EIATTR_EXTERNS
	.align		4
        /*0024*/ 	.byte	0x04, 0x0f
        /*0026*/ 	.short	(.L_25 - .L_24)


	//   ....[0]....
	.align		4
.L_24:
        /*0028*/ 	.word	index@(__assertfail)


	//----- nvinfo : EIATTR_MERCURY_ISA_VERSION
	.align		4
.L_25:
        /*002c*/ 	.byte	0x03, 0x5f
        /*002e*/ 	.short	0x0101


	//----- nvinfo : EIATTR_INT_WARP_WIDE_INSTR_OFFSETS
	.align		4
        /*0030*/ 	.byte	0x04, 0x31
        /*0032*/ 	.short	(.L_27 - .L_26)


	//   ....[0]....
.L_26:
        /*0034*/ 	.word	0x000003b0


	//   ....[1]....
        /*0038*/ 	.word	0x000003e0


	//   ....[2]....
        /*003c*/ 	.word	0x000004c0


	//----- nvinfo : EIATTR_COOP_GROUP_MASK_REGIDS
	.align		4
.L_27:
        /*0040*/ 	.byte	0x04, 0x29
        /*0042*/ 	.short	(.L_29 - .L_28)


	//   ....[0]....
.L_28:
        /*0044*/ 	.word	0xffffffff


	//   ....[1]....
        /*0048*/ 	.word	0xffffffff


	//   ....[2]....
        /*004c*/ 	.word	0xffffffff


	//   ....[3]....
        /*0050*/ 	.word	0xffffffff


	//   ....[4]....
        /*0054*/ 	.word	0xffffffff


	//----- nvinfo : EIATTR_COOP_GROUP_INSTR_OFFSETS
	.align		4
.L_29:
        /*0058*/ 	.byte	0x04, 0x28
        /*005a*/ 	.short	(.L_31 - .L_30)


	//   ....[0]....
.L_30:
        /*005c*/ 	.word	0x00000060


	//   ....[1]....
        /*0060*/ 	.word	0x00000070


	//   ....[2]....
        /*0064*/ 	.word	0x00000130


	//   ....[3]....
        /*0068*/ 	.word	0x000002c0


	//   ....[4]....
        /*006c*/ 	.word	0x00000f80


	//----- nvinfo : EIATTR_REG_RECONFIG
	.align		4
.L_31:
        /*0070*/ 	.byte	0x01, 0x54
	.zero		2


	//----- nvinfo : EIATTR_SYSCALL_OFFSETS
	.align		4
        /*0074*/ 	.byte	0x04, 0x46
        /*0076*/ 	.short	(.L_33 - .L_32)


	//   ....[0]....
.L_32:
        /*0078*/ 	.word	0x00001140


	//----- nvinfo : EIATTR_MBARRIER_INSTR_OFFSETS
	.align		4
.L_33:
        /*007c*/ 	.byte	0x04, 0x39
        /*007e*/ 	.short	(.L_35 - .L_34)


	//   ....[0]....
.L_34:
        /*0080*/ 	.word	0x00000230
        /*0084*/ 	.word	0x000000ff
        /*0088*/ 	.word	0x00000000
        /*008c*/ 	.short	0x0100
        /*008e*/ 	.byte	0x08
	.zero		1


	//   ....[1]....
        /*0090*/ 	.word	0x00000240
        /*0094*/ 	.word	0x000000ff
        /*0098*/ 	.word	0x00000020
        /*009c*/ 	.short	0x0100
        /*009e*/ 	.byte	0x08
	.zero		1


	//   ....[2]....
        /*00a0*/ 	.word	0x00000250
        /*00a4*/ 	.word	0x000000ff
        /*00a8*/ 	.word	0x00000008
        /*00ac*/ 	.short	0x0100
        /*00ae*/ 	.byte	0x08
	.zero		1


	//   ....[3]....
        /*00b0*/ 	.word	0x00000260
        /*00b4*/ 	.word	0x000000ff
        /*00b8*/ 	.word	0x00000028
        /*00bc*/ 	.short	0x0100
        /*00be*/ 	.byte	0x08
	.zero		1


	//   ....[4]....
        /*00c0*/ 	.word	0x00000270
        /*00c4*/ 	.word	0x000000ff
        /*00c8*/ 	.word	0x00000010
        /*00cc*/ 	.short	0x0100
        /*00ce*/ 	.byte	0x08
	.zero		1


	//   ....[5]....
        /*00d0*/ 	.word	0x00000280
        /*00d4*/ 	.word	0x000000ff
        /*00d8*/ 	.word	0x00000030
        /*00dc*/ 	.short	0x0100
        /*00de*/ 	.byte	0x08
	.zero		1


	//   ....[6]....
        /*00e0*/ 	.word	0x00000290
        /*00e4*/ 	.word	0x000000ff
        /*00e8*/ 	.word	0x00000018
        /*00ec*/ 	.short	0x0100
        /*00ee*/ 	.byte	0x08
	.zero		1


	//   ....[7]....
        /*00f0*/ 	.word	0x000002a0
        /*00f4*/ 	.word	0x000000ff
        /*00f8*/ 	.word	0x00000038
        /*00fc*/ 	.short	0x0100
        /*00fe*/ 	.byte	0x08
	.zero		1


	//   ....[8]....
        /*0100*/ 	.word	0x00000530
        /*0104*/ 	.word	0x000000ff
        /*0108*/ 	.word	0x00000050
        /*010c*/ 	.short	0x0100
        /*010e*/ 	.byte	0x06
	.zero		1


	//   ....[9]....
        /*0110*/ 	.word	0x00000590
        /*0114*/ 	.word	0x000000ff
        /*0118*/ 	.word	0x00000058
        /*011c*/ 	.short	0x0100
        /*011e*/ 	.byte	0x06
	.zero		1


	//   ....[10]....
        /*0120*/ 	.word	0x000011c0
        /*0124*/ 	.word	0x00000003
        /*0128*/ 	.word	0x00000000
        /*012c*/ 	.short	0x010a
        /*012e*/ 	.byte	0x3f
	.zero		1


	//   ....[11]....
        /*0130*/ 	.word	0x00001200
        /*0134*/ 	.word	0x00000003
        /*0138*/ 	.word	0x00000000
        /*013c*/ 	.short	0x010a
        /*013e*/ 	.byte	0x3f
	.zero		1


	//   ....[12]....
        /*0140*/ 	.word	0x00001a70
        /*0144*/ 	.word	0x000000ff
        /*0148*/ 	.word	0x00000000
        /*014c*/ 	.short	0x010a
        /*014e*/ 	.byte	0x09
	.zero		1


	//   ....[13]....
        /*0150*/ 	.word	0x00001ab0
        /*0154*/ 	.word	0x000000ff
        /*0158*/ 	.word	0x00000000
        /*015c*/ 	.short	0x010a
        /*015e*/ 	.byte	0x09
	.zero		1


	//   ....[14]....
        /*0160*/ 	.word	0x000021d0
        /*0164*/ 	.word	0x000000ff
        /*0168*/ 	.word	0x00000000
        /*016c*/ 	.short	0x0101
        /*016e*/ 	.byte	0x08
	.zero		1


	//   ....[15]....
        /*0170*/ 	.word	0x000023b0
        /*0174*/ 	.word	0x000000ff
        /*0178*/ 	.word	0x00000000
        /*017c*/ 	.short	0x0101
        /*017e*/ 	.byte	0x04
	.zero		1


	//   ....[16]....
        /*0180*/ 	.word	0x000043e0
        /*0184*/ 	.word	0x0000000d
        /*0188*/ 	.word	0x00000020
        /*018c*/ 	.short	0x010a
        /*018e*/ 	.byte	0x3f
	.zero		1


	//   ....[17]....
        /*0190*/ 	.word	0x000048f0
        /*0194*/ 	.word	0x00000004
        /*0198*/ 	.word	0x00000058
        /*019c*/ 	.short	0x0101
        /*019e*/ 	.byte	0x3f
	.zero		1


	//   ....[18]....
        /*01a0*/ 	.word	0x00005040
        /*01a4*/ 	.word	0x00000007
        /*01a8*/ 	.word	0x00000000
        /*01ac*/ 	.short	0x010a
        /*01ae*/ 	.byte	0x3f
	.zero		1


	//   ....[19]....
        /*01b0*/ 	.word	0x000050c0
        /*01b4*/ 	.word	0x00000008
        /*01b8*/ 	.word	0x00000000
        /*01bc*/ 	.short	0x010a
        /*01be*/ 	.byte	0x3f
	.zero		1


	//   ....[20]....
        /*01c0*/ 	.word	0x00005150
        /*01c4*/ 	.word	0x0000000b
        /*01c8*/ 	.word	0x00000000
        /*01cc*/ 	.short	0x010a
        /*01ce*/ 	.byte	0x3f
	.zero		1


	//   ....[21]....
        /*01d0*/ 	.word	0x000051e0
        /*01d4*/ 	.word	0x00000003
        /*01d8*/ 	.word	0x00000000
        /*01dc*/ 	.short	0x010a
        /*01de*/ 	.byte	0x3f
	.zero		1


	//   ....[22]....
        /*01e0*/ 	.word	0x00005240
        /*01e4*/ 	.word	0x00000003
        /*01e8*/ 	.word	0x00000000
        /*01ec*/ 	.short	0x010a
        /*01ee*/ 	.byte	0x3f
	.zero		1


	//   ....[23]....
        /*01f0*/ 	.word	0x000052a0
        /*01f4*/ 	.word	0x00000003
        /*01f8*/ 	.word	0x00000000
        /*01fc*/ 	.short	0x010a
        /*01fe*/ 	.byte	0x3f
	.zero		1


	//   ....[24]....
        /*0200*/ 	.word	0x00005370
        /*0204*/ 	.word	0x0000000d
        /*0208*/ 	.word	0x00000020
        /*020c*/ 	.short	0x010a
        /*020e*/ 	.byte	0x3f
	.zero		1


	//   ....[25]....
        /*0210*/ 	.word	0x00005440
        /*0214*/ 	.word	0x00000007
        /*0218*/ 	.word	0x00000000
        /*021c*/ 	.short	0x010a
        /*021e*/ 	.byte	0x3f
	.zero		1


	//   ....[26]....
        /*0220*/ 	.word	0x00005490
        /*0224*/ 	.word	0x00000008
        /*0228*/ 	.word	0x00000000
        /*022c*/ 	.short	0x010a
        /*022e*/ 	.byte	0x3f
	.zero		1


	//   ....[27]....
        /*0230*/ 	.word	0x000054e0
        /*0234*/ 	.word	0x0000000b
        /*0238*/ 	.word	0x00000000
        /*023c*/ 	.short	0x010a
        /*023e*/ 	.byte	0x3f
	.zero		1


	//----- nvinfo : EIATTR_NUM_MBARRIERS
	.align		4
.L_35:
        /*0240*/ 	.byte	0x03, 0x38
        /*0242*/ 	.short	0x000a


	//----- nvinfo : EIATTR_EXIT_INSTR_OFFSETS
	.align		4
        /*0244*/ 	.byte	0x04, 0x1c
        /*0246*/ 	.short	(.L_37 - .L_36)


	//   ....[0]....
.L_36:
        /*0248*/ 	.word	0x000005e0


	//   ....[1]....
        /*024c*/ 	.word	0x00000eb0


	//   ....[2]....
        /*0250*/ 	.word	0x00003b50


	//   ....[3]....
        /*0254*/ 	.word	0x00004180


	//   ....[4]....
        /*0258*/ 	.word	0x00005230


	//----- nvinfo : EIATTR_MAX_THREADS
	.align		4
.L_37:
        /*025c*/ 	.byte	0x04, 0x05
        /*025e*/ 	.short	(.L_39 - .L_38)
.L_38:
        /*0260*/ 	.word	0x00000180
        /*0264*/ 	.word	0x00000001
        /*0268*/ 	.word	0x00000001


	//----- nvinfo : EIATTR_CRS_STACK_SIZE
	.align		4
.L_39:
        /*026c*/ 	.byte	0x04, 0x1e
        /*026e*/ 	.short	(.L_41 - .L_40)
.L_40:
        /*0270*/ 	.word	0x00000000


	//----- nvinfo : EIATTR_CBANK_PARAM_SIZE
	.align		4
.L_41:
        /*0274*/ 	.byte	0x03, 0x19
        /*0276*/ 	.short	0x0470


	//----- nvinfo : EIATTR_PARAM_CBANK
	.align		4
        /*0278*/ 	.byte	0x04, 0x0a
        /*027a*/ 	.short	(.L_43 - .L_42)
	.align		4
.L_42:
        /*027c*/ 	.word	index@(.nv.constant0._ZN7cutlass13device_kernelINS_4gemm6kernel13GemmUniversalIN4cute5tupleIJiiiiEEENS1_10collective13CollectiveMmaINS1_34MainloopSm90TmaGmmaWarpSpecializedILi4ENS5_IJNS4_1CILi1EEESB_SB_EEENS1_35KernelTmaWarpSpecializedCooperativeEEENS5_IJNSA_ILi192EEENSA_ILi8EEENSA_ILi128EEEEEENS_6half_tENS5_IJlSB_lEEESJ_SK_NS4_8TiledMMAINS4_8MMA_AtomIJNS4_4SM904GMMA24MMA_64x8x16_F32F16F16_SSILNSO_5MajorE0ELSQ_0ELNSO_7ScaleInE1ELSR_1EEEEEENS4_6LayoutINS5_IJNSA_ILi2EEESB_SB_EEENS5_IJSB_NSA_ILi0EEESX_EEEEENS5_IJNS4_10UnderscoreES10_S10_EEEEENS4_13SM90_TMA_LOADENS4_14ComposedLayoutINS4_7SwizzleILi3ELi4ELi3EEENS4_18smem_ptr_flag_bitsILi16EEENSU_INS5_IJSG_NSA_ILi64EEEEEENS5_IJS19_SB_EEEEEEEvNS4_8identityES13_S1D_vS1E_EENS_8epilogue10collective6detail29Sm90TmaWarpSpecializedAdapterINS1H_15DefaultEpilogueISJ_SK_SK_NS1G_6thread17LinearCombinationISJ_Li1EffLNS1L_9ScaleType4KindE0ELNS_15FloatRoundStyleE2ESJ_EENS1_15EpilogueDefaultEEEEEvvEEEEvNT_6ParamsE)
        /*0280*/ 	.short	0x0210
        /*0282*/ 	.short	0x0470


	//----- nvinfo : EIATTR_SW_WAR
	.align		4
.L_43:
        /*0284*/ 	.byte	0x04, 0x36
        /*0286*/ 	.short	(.L_45 - .L_44)
.L_44:
        /*0288*/ 	.word	0x00000008
.L_45:


//--------------------- .nv.callgraph             --------------------------
	.section	.nv.callgraph,"",@"SHT_CUDA_CALLGRAPH"
	.align	4
	.sectionentsize	8
	.align		4
        /*0000*/ 	.word	0x00000000
	.align		4
        /*0004*/ 	.word	0xffffffff
	.align		4
        /*0008*/ 	.word	index@(_ZN7cutlass13device_kernelINS_4gemm6kernel13GemmUniversalIN4cute5tupleIJiiiiEEENS1_10collective13CollectiveMmaINS1_34MainloopSm90TmaGmmaWarpSpecializedILi4ENS5_IJNS4_1CILi1EEESB_SB_EEENS1_35KernelTmaWarpSpecializedCooperativeEEENS5_IJNSA_ILi192EEENSA_ILi8EEENSA_ILi128EEEEEENS_6half_tENS5_IJlSB_lEEESJ_SK_NS4_8TiledMMAINS4_8MMA_AtomIJNS4_4SM904GMMA24MMA_64x8x16_F32F16F16_SSILNSO_5MajorE0ELSQ_0ELNSO_7ScaleInE1ELSR_1EEEEEENS4_6LayoutINS5_IJNSA_ILi2EEESB_SB_EEENS5_IJSB_NSA_ILi0EEESX_EEEEENS5_IJNS4_10UnderscoreES10_S10_EEEEENS4_13SM90_TMA_LOADENS4_14ComposedLayoutINS4_7SwizzleILi3ELi4ELi3EEENS4_18smem_ptr_flag_bitsILi16EEENSU_INS5_IJSG_NSA_ILi64EEEEEENS5_IJS19_SB_EEEEEEEvNS4_8identityES13_S1D_vS1E_EENS_8epilogue10collective6detail29Sm90TmaWarpSpecializedAdapterINS1H_15DefaultEpilogueISJ_SK_SK_NS1G_6thread17LinearCombinationISJ_Li1EffLNS1L_9ScaleType4KindE0ELNS_15FloatRoundStyleE2ESJ_EENS1_15EpilogueDefaultEEEEEvvEEEEvNT_6ParamsE)
	.align		4
        /*000c*/ 	.word	index@(__assertfail)
	.align		4
        /*0010*/ 	.word	0x00000000
	.align		4
        /*0014*/ 	.word	0xfffffffe
	.align		4
        /*0018*/ 	.word	0x00000000
	.align		4
        /*001c*/ 	.word	0xfffffffd
	.align		4
        /*0020*/ 	.word	0x00000000
	.align		4
        /*0024*/ 	.word	0xfffffffc


//--------------------- .nv.constant4             --------------------------
	.section	.nv.constant4,"a",@progbits
	.align	8
	.align		8
.nv.constant4:
        /*0000*/ 	.dword	__assertfail
	.align		8
        /*0008*/ 	.dword	__unnamed_1
	.align		8
        /*0010*/ 	.dword	_ZN39_INTERNAL_4492f144_4_k_cu_8223e57e_40154cuda3std3__45__cpo5beginE
	.align		8
        /*0018*/ 	.dword	_ZN39_INTERNAL_4492f144_4_k_cu_8223e57e_40154cuda3std3__45__cpo3endE
	.align		8
        /*0020*/ 	.dword	_ZN39_INTERNAL_4492f144_4_k_cu_8223e57e_40154cuda3std3__45__cpo6cbeginE
	.align		8
        /*0028*/ 	.dword	_ZN39_INTERNAL_4492f144_4_k_cu_8223e57e_40154cuda3std3__45__cpo4cendE
	.align		8
        /*0030*/ 	.dword	_ZN39_INTERNAL_4492f144_4_k_cu_8223e57e_40154cuda3std3__441_GLOBAL__N__4492f144_4_k_cu_8223e57e_40156ignoreE
	.align		8
        /*0038*/ 	.dword	_ZN39_INTERNAL_4492f144_4_k_cu_8223e57e_40154cuda3std3__419piecewise_constructE
	.align		8
        /*0040*/ 	.dword	_ZN39_INTERNAL_4492f144_4_k_cu_8223e57e_40154cuda3std3__48in_placeE
	.align		8
        /*0048*/ 	.dword	_ZN39_INTERNAL_4492f144_4_k_cu_8223e57e_40154cuda3std6ranges3__45__cpo4swapE
	.align		8
        /*0050*/ 	.dword	_ZN39_INTERNAL_4492f144_4_k_cu_8223e57e_40154cuda3std6ranges3__45__cpo9iter_moveE
	.align		8
        /*0058*/ 	.dword	_ZN39_INTERNAL_4492f144_4_k_cu_8223e57e_40154cute7productE
	.align		8
        /*0060*/ 	.dword	_ZN39_INTERNAL_4492f144_4_k_cu_8223e57e_40154cute1_E
	.align		8
        /*0068*/ 	.dword	$str$22
	.align		8
        /*0070*/ 	.dword	$str$23


//--------------------- .text._ZN7cutlass13device_kernelINS_4gemm6kernel13GemmUniversalIN4cute5tupleIJiiiiEEENS1_10collective13CollectiveMmaINS1_34MainloopSm90TmaGmmaWarpSpecializedILi4ENS5_IJNS4_1CILi1EEESB_SB_EEENS1_35KernelTmaWarpSpecializedCooperativeEEENS5_IJNSA_ILi192EEENSA_ILi8EEENSA_ILi128EEEEEENS_6half_tENS5_IJlSB_lEEESJ_SK_NS4_8TiledMMAINS4_8MMA_AtomIJNS4_4SM904GMMA24MMA_64x8x16_F32F16F16_SSILNSO_5MajorE0ELSQ_0ELNSO_7ScaleInE1ELSR_1EEEEEENS4_6LayoutINS5_IJNSA_ILi2EEESB_SB_EEENS5_IJSB_NSA_ILi0EEESX_EEEEENS5_IJNS4_10UnderscoreES10_S10_EEEEENS4_13SM90_TMA_LOADENS4_14ComposedLayoutINS4_7SwizzleILi3ELi4ELi3EEENS4_18smem_ptr_flag_bitsILi16EEENSU_INS5_IJSG_NSA_ILi64EEEEEENS5_IJS19_SB_EEEEEEEvNS4_8identityES13_S1D_vS1E_EENS_8epilogue10collective6detail29Sm90TmaWarpSpecializedAdapterINS1H_15DefaultEpilogueISJ_SK_SK_NS1G_6thread17LinearCombinationISJ_Li1EffLNS1L_9ScaleType4KindE0ELNS_15FloatRoundStyleE2ESJ_EENS1_15EpilogueDefaultEEEEEvvEEEEvNT_6ParamsE --------------------------
	.section	.text._ZN7cutlass13device_kernelINS_4gemm6kernel13GemmUniversalIN4cute5tupleIJiiiiEEENS1_10collective13CollectiveMmaINS1_34MainloopSm90TmaGmmaWarpSpecializedILi4ENS5_IJNS4_1CILi1EEESB_SB_EEENS1_35KernelTmaWarpSpecializedCooperativeEEENS5_IJNSA_ILi192EEENSA_ILi8EEENSA_ILi128EEEEEENS_6half_tENS5_IJlSB_lEEESJ_SK_NS4_8TiledMMAINS4_8MMA_AtomIJNS4_4SM904GMMA24MMA_64x8x16_F32F16F16_SSILNSO_5MajorE0ELSQ_0ELNSO_7ScaleInE1ELSR_1EEEEEENS4_6LayoutINS5_IJNSA_ILi2EEESB_SB_EEENS5_IJSB_NSA_ILi0EEESX_EEEEENS5_IJNS4_10UnderscoreES10_S10_EEEEENS4_13SM90_TMA_LOADENS4_14ComposedLayoutINS4_7SwizzleILi3ELi4ELi3EEENS4_18smem_ptr_flag_bitsILi16EEENSU_INS5_IJSG_NSA_ILi64EEEEEENS5_IJS19_SB_EEEEEEEvNS4_8identityES13_S1D_vS1E_EENS_8epilogue10collective6detail29Sm90TmaWarpSpecializedAdapterINS1H_15DefaultEpilogueISJ_SK_SK_NS1G_6thread17LinearCombinationISJ_Li1EffLNS1L_9ScaleType4KindE0ELNS_15FloatRoundStyleE2ESJ_EENS1_15EpilogueDefaultEEEEEvvEEEEvNT_6ParamsE,"ax",@progbits
	.align	128
.text._ZN7cutlass13device_kernelINS_4gemm6kernel13GemmUniversalIN4cute5tupleIJiiiiEEENS1_10collective13CollectiveMmaINS1_34MainloopSm90TmaGmmaWarpSpecializedILi4ENS5_IJNS4_1CILi1EEESB_SB_EEENS1_35KernelTmaWarpSpecializedCooperativeEEENS5_IJNSA_ILi192EEENSA_ILi8EEENSA_ILi128EEEEEENS_6half_tENS5_IJlSB_lEEESJ_SK_NS4_8TiledMMAINS4_8MMA_AtomIJNS4_4SM904GMMA24MMA_64x8x16_F32F16F16_SSILNSO_5MajorE0ELSQ_0ELNSO_7ScaleInE1ELSR_1EEEEEENS4_6LayoutINS5_IJNSA_ILi2EEESB_SB_EEENS5_IJSB_NSA_ILi0EEESX_EEEEENS5_IJNS4_10UnderscoreES10_S10_EEEEENS4_13SM90_TMA_LOADENS4_14ComposedLayoutINS4_7SwizzleILi3ELi4ELi3EEENS4_18smem_ptr_flag_bitsILi16EEENSU_INS5_IJSG_NSA_ILi64EEEEEENS5_IJS19_SB_EEEEEEEvNS4_8identityES13_S1D_vS1E_EENS_8epilogue10collective6detail29Sm90TmaWarpSpecializedAdapterINS1H_15DefaultEpilogueISJ_SK_SK_NS1G_6thread17LinearCombinationISJ_Li1EffLNS1L_9ScaleType4KindE0ELNS_15FloatRoundStyleE2ESJ_EENS1_15EpilogueDefaultEEEEEvvEEEEvNT_6ParamsE:
        .type           _ZN7cutlass13device_kernelINS_4gemm6kernel13GemmUniversalIN4cute5tupleIJiiiiEEENS1_10collective13CollectiveMmaINS1_34MainloopSm90TmaGmmaWarpSpecializedILi4ENS5_IJNS4_1CILi1EEESB_SB_EEENS1_35KernelTmaWarpSpecializedCooperativeEEENS5_IJNSA_ILi192EEENSA_ILi8EEENSA_ILi128EEEEEENS_6half_tENS5_IJlSB_lEEESJ_SK_NS4_8TiledMMAINS4_8MMA_AtomIJNS4_4SM904GMMA24MMA_64x8x16_F32F16F16_SSILNSO_5MajorE0ELSQ_0ELNSO_7ScaleInE1ELSR_1EEEEEENS4_6LayoutINS5_IJNSA_ILi2EEESB_SB_EEENS5_IJSB_NSA_ILi0EEESX_EEEEENS5_IJNS4_10UnderscoreES10_S10_EEEEENS4_13SM90_TMA_LOADENS4_14ComposedLayoutINS4_7SwizzleILi3ELi4ELi3EEENS4_18smem_ptr_flag_bitsILi16EEENSU_INS5_IJSG_NSA_ILi64EEEEEENS5_IJS19_SB_EEEEEEEvNS4_8identityES13_S1D_vS1E_EENS_8epilogue10collective6detail29Sm90TmaWarpSpecializedAdapterINS1H_15DefaultEpilogueISJ_SK_SK_NS1G_6thread17LinearCombinationISJ_Li1EffLNS1L_9ScaleType4KindE0ELNS_15FloatRoundStyleE2ESJ_EENS1_15EpilogueDefaultEEEEEvvEEEEvNT_6ParamsE,@function
        .size           _ZN7cutlass13device_kernelINS_4gemm6kernel13GemmUniversalIN4cute5tupleIJiiiiEEENS1_10collective13CollectiveMmaINS1_34MainloopSm90TmaGmmaWarpSpecializedILi4ENS5_IJNS4_1CILi1EEESB_SB_EEENS1_35KernelTmaWarpSpecializedCooperativeEEENS5_IJNSA_ILi192EEENSA_ILi8EEENSA_ILi128EEEEEENS_6half_tENS5_IJlSB_lEEESJ_SK_NS4_8TiledMMAINS4_8MMA_AtomIJNS4_4SM904GMMA24MMA_64x8x16_F32F16F16_SSILNSO_5MajorE0ELSQ_0ELNSO_7ScaleInE1ELSR_1EEEEEENS4_6LayoutINS5_IJNSA_ILi2EEESB_SB_EEENS5_IJSB_NSA_ILi0EEESX_EEEEENS5_IJNS4_10UnderscoreES10_S10_EEEEENS4_13SM90_TMA_LOADENS4_14ComposedLayoutINS4_7SwizzleILi3ELi4ELi3EEENS4_18smem_ptr_flag_bitsILi16EEENSU_INS5_IJSG_NSA_ILi64EEEEEENS5_IJS19_SB_EEEEEEEvNS4_8identityES13_S1D_vS1E_EENS_8epilogue10collective6detail29Sm90TmaWarpSpecializedAdapterINS1H_15DefaultEpilogueISJ_SK_SK_NS1G_6thread17LinearCombinationISJ_Li1EffLNS1L_9ScaleType4KindE0ELNS_15FloatRoundStyleE2ESJ_EENS1_15EpilogueDefaultEEEEEvvEEEEvNT_6ParamsE,(.L_x_80 - _ZN7cutlass13device_kernelINS_4gemm6kernel13GemmUniversalIN4cute5tupleIJiiiiEEENS1_10collective13CollectiveMmaINS1_34MainloopSm90TmaGmmaWarpSpecializedILi4ENS5_IJNS4_1CILi1EEESB_SB_EEENS1_35KernelTmaWarpSpecializedCooperativeEEENS5_IJNSA_ILi192EEENSA_ILi8EEENSA_ILi128EEEEEENS_6half_tENS5_IJlSB_lEEESJ_SK_NS4_8TiledMMAINS4_8MMA_AtomIJNS4_4SM904GMMA24MMA_64x8x16_F32F16F16_SSILNSO_5MajorE0ELSQ_0ELNSO_7ScaleInE1ELSR_1EEEEEENS4_6LayoutINS5_IJNSA_ILi2EEESB_SB_EEENS5_IJSB_NSA_ILi0EEESX_EEEEENS5_IJNS4_10UnderscoreES10_S10_EEEEENS4_13SM90_TMA_LOADENS4_14ComposedLayoutINS4_7SwizzleILi3ELi4ELi3EEENS4_18smem_ptr_flag_bitsILi16EEENSU_INS5_IJSG_NSA_ILi64EEEEEENS5_IJS19_SB_EEEEEEEvNS4_8identityES13_S1D_vS1E_EENS_8epilogue10collective6detail29Sm90TmaWarpSpecializedAdapterINS1H_15DefaultEpilogueISJ_SK_SK_NS1G_6thread17LinearCombinationISJ_Li1EffLNS1L_9ScaleType4KindE0ELNS_15FloatRoundStyleE2ESJ_EENS1_15EpilogueDefaultEEEEEvvEEEEvNT_6ParamsE)
        .other          _ZN7cutlass13device_kernelINS_4gemm6kernel13GemmUniversalIN4cute5tupleIJiiiiEEENS1_10collective13CollectiveMmaINS1_34MainloopSm90TmaGmmaWarpSpecializedILi4ENS5_IJNS4_1CILi1EEESB_SB_EEENS1_35KernelTmaWarpSpecializedCooperativeEEENS5_IJNSA_ILi192EEENSA_ILi8EEENSA_ILi128EEEEEENS_6half_tENS5_IJlSB_lEEESJ_SK_NS4_8TiledMMAINS4_8MMA_AtomIJNS4_4SM904GMMA24MMA_64x8x16_F32F16F16_SSILNSO_5MajorE0ELSQ_0ELNSO_7ScaleInE1ELSR_1EEEEEENS4_6LayoutINS5_IJNSA_ILi2EEESB_SB_EEENS5_IJSB_NSA_ILi0EEESX_EEEEENS5_IJNS4_10UnderscoreES10_S10_EEEEENS4_13SM90_TMA_LOADENS4_14ComposedLayoutINS4_7SwizzleILi3ELi4ELi3EEENS4_18smem_ptr_flag_bitsILi16EEENSU_INS5_IJSG_NSA_ILi64EEEEEENS5_IJS19_SB_EEEEEEEvNS4_8identityES13_S1D_vS1E_EENS_8epilogue10collective6detail29Sm90TmaWarpSpecializedAdapterINS1H_15DefaultEpilogueISJ_SK_SK_NS1G_6thread17LinearCombinationISJ_Li1EffLNS1L_9ScaleType4KindE0ELNS_15FloatRoundStyleE2ESJ_EENS1_15EpilogueDefaultEEEEEvvEEEEvNT_6ParamsE,@"STO_CUDA_ENTRY STV_DEFAULT"
_ZN7cutlass13device_kernelINS_4gemm6kernel13GemmUniversalIN4cute5tupleIJiiiiEEENS1_10collective13CollectiveMmaINS1_34MainloopSm90TmaGmmaWarpSpecializedILi4ENS5_IJNS4_1CILi1EEESB_SB_EEENS1_35KernelTmaWarpSpecializedCooperativeEEENS5_IJNSA_ILi192EEENSA_ILi8EEENSA_ILi128EEEEEENS_6half_tENS5_IJlSB_lEEESJ_SK_NS4_8TiledMMAINS4_8MMA_AtomIJNS4_4SM904GMMA24MMA_64x8x16_F32F16F16_SSILNSO_5MajorE0ELSQ_0ELNSO_7ScaleInE1ELSR_1EEEEEENS4_6LayoutINS5_IJNSA_ILi2EEESB_SB_EEENS5_IJSB_NSA_ILi0EEESX_EEEEENS5_IJNS4_10UnderscoreES10_S10_EEEEENS4_13SM90_TMA_LOADENS4_14ComposedLayoutINS4_7SwizzleILi3ELi4ELi3EEENS4_18smem_ptr_flag_bitsILi16EEENSU_INS5_IJSG_NSA_ILi64EEEEEENS5_IJS19_SB_EEEEEEEvNS4_8identityES13_S1D_vS1E_EENS_8epilogue10collective6detail29Sm90TmaWarpSpecializedAdapterINS1H_15DefaultEpilogueISJ_SK_SK_NS1G_6thread17LinearCombinationISJ_Li1EffLNS1L_9ScaleType4KindE0ELNS_15FloatRoundStyleE2ESJ_EENS1_15EpilogueDefaultEEEEEvvEEEEvNT_6ParamsE:
[----:B------:R-:W0:Y:S01]  /*0000*/  LDC R1, c[0x0][0x28] ;  /* 0x00000a00ff017b82 */ /* 0x000e220000000800 */
[----:B------:R-:W1:Y:S01]  /*0010*/  S2R R16, SR_TID.X ;  /* 0x0000000000107919 */ /* 0x000e620000002100 */
[----:B------:R-:W-:Y:S01]  /*0020*/  ELECT P0, URZ, PT ;  /* 0x00000000003f782f */ /* 0x000fe20003800000 */
[----:B------:R-:W-:Y:S01]  /*0030*/  BSSY B0, `(.L_x_0) ;  /* 0x000000f000007945 */ /* 0x000fe20003800000 */
[--C-:B-1----:R-:W-:Y:S02]  /*0040*/  SHF.R.U32.HI R0, RZ, 0x5, R16.reuse ;  /* 0x00000005ff007819 */ /* 0x102fe40000011610 */
[----:B------:R-:W-:-:S03]  /*0050*/  SHF.R.U32.HI R23, RZ, 0x7, R16 ;  /* 0x00000007ff177819 */ /* 0x000fc60000011610 */
[----:B------:R-:W1:Y:S04]  /*0060*/  SHFL.IDX PT, R3, R0, RZ, 0x1f ;  /* 0x00001fff00037589 */ /* 0x000e6800000e0000 */
[----:B------:R2:W3:Y:S01]  /*0070*/  SHFL.IDX PT, R5, R23, RZ, 0x1f ;  /* 0x00001fff17057589 */ /* 0x0004e200000e0000 */
[----:B-1----:R-:W-:-:S13]  /*0080*/  ISETP.NE.OR P0, PT, R3, RZ, !P0 ;  /* 0x000000ff0300720c */ /* 0x002fda0004705670 */
[----:B0-23--:R-:W-:Y:S05]  /*0090*/  @P0 BRA `(.L_x_1) ;  /* 0x0000000000200947 */ /* 0x00dfea0003800000 */
[----:B------:R-:W-:Y:S02]  /*00a0*/  ULDC.64 UR4, c[0x0][0x198] ;  /* 0x0000660000047ab9 */ /* 0x000fe40000000a00 */
[----:B------:R-:W-:Y:S02]  /*00b0*/  UIADD3 UR6, UP0, UR4, 0xf0, URZ ;  /* 0x000000f004067890 */ /* 0x000fe4000ff1e03f */
[----:B------:R-:W-:Y:S02]  /*00c0*/  UIADD3 UR4, UP1, UR4, 0x1f0, URZ ;  /* 0x000001f004047890 */ /* 0x000fe4000ff3e03f */
[----:B------:R-:W-:Y:S02]  /*00d0*/  UIADD3.X UR7, URZ, UR5, URZ, UP0, !UPT ;  /* 0x000000053f077290 */ /* 0x000fe400087fe43f */
[----:B------:R-:W-:-:S07]  /*00e0*/  UIADD3.X UR5, URZ, UR5, URZ, UP1, !UPT ;  /* 0x000000053f057290 */ /* 0x000fce0008ffe43f */
[----:B------:R0:W-:Y:S02]  /*00f0*/  UTMACCTL.PF [UR6] ;  /* 0x00000000060079b9 */ /* 0x0001e40008040000 */
[----:B------:R0:W-:Y:S02]  /*0100*/  UTMACCTL.PF [UR4] ;  /* 0x00000000040079b9 */ /* 0x0001e40008040000 */
[----:B0-----:R-:W-:Y:S01]  /*0110*/  NOP ;  /* 0x0000000000007918 */ /* 0x001fe20000000000 */
.L_x_1:
[----:B------:R-:W-:Y:S05]  /*0120*/  BSYNC B0 ;  /* 0x0000000000007941 */ /* 0x000fea0003800000 */
.L_x_0:
[----:B------:R-:W0:Y:S02]  /*0130*/  SHFL.IDX PT, R2, R0, RZ, 0x1f ;  /* 0x00001fff00027589 */ /* 0x000e2400000e0000 */
[----:B0-----:R-:W-:-:S13]  /*0140*/  ISETP.NE.AND P0, PT, R2, RZ, PT ;  /* 0x000000ff0200720c */ /* 0x001fda0003f05270 */
[----:B------:R-:W-:Y:S05]  /*0150*/  @P0 BRA `(.L_x_2) ;  /* 0x0000000000580947 */ /* 0x000fea0003800000 */
[----:B------:R-:W0:Y:S01]  /*0160*/  S2UR UR8, SR_CgaCtaId ;  /* 0x00000000000879c3 */ /* 0x000e220000008800 */
[----:B------:R-:W-:Y:S01]  /*0170*/  UMOV UR4, 0x400 ;  /* 0x0000040000047882 */ /* 0x000fe20000000000 */
[----:B------:R-:W-:Y:S01]  /*0180*/  UMOV UR5, 0x1 ;  /* 0x0000000100057882 */ /* 0x000fe20000000000 */
[----:B------:R-:W-:Y:S01]  /*0190*/  UMOV UR6, 0x100 ;  /* 0x0000010000067882 */ /* 0x000fe20000000000 */
[----:B------:R-:W-:Y:S01]  /*01a0*/  ELECT P0, URZ, PT ;  /* 0x00000000003f782f */ /* 0x000fe20003800000 */
[----:B------:R-:W-:-:S04]  /*01b0*/  UIADD3 UR6, -UR6, 0x100000, URZ ;  /* 0x0010000006067890 */ /* 0x000fc8000fffe13f */
[----:B------:R-:W-:Y:S02]  /*01c0*/  USHF.L.U32 UR7, UR6, 0xb, URZ ;  /* 0x0000000b06077899 */ /* 0x000fe4000800063f */
[----:B------:R-:W-:Y:S02]  /*01d0*/  USHF.L.U32 UR6, UR6, 0x1, URZ ;  /* 0x0000000106067899 */ /* 0x000fe4000800063f */
[----:B0-----:R-:W-:Y:S02]  /*01e0*/  ULEA UR8, UR8, UR4, 0x18 ;  /* 0x0000000408087291 */ /* 0x001fe4000f8ec03f */
[----:B------:R-:W-:-:S04]  /*01f0*/  UIADD3 UR4, -UR5, 0x100000, URZ ;  /* 0x0010000005047890 */ /* 0x000fc8000fffe13f */
[----:B------:R-:W-:Y:S02]  /*0200*/  USHF.L.U32 UR5, UR4, 0xb, URZ ;  /* 0x0000000b04057899 */ /* 0x000fe4000800063f */
[----:B------:R-:W-:Y:S01]  /*0210*/  USHF.L.U32 UR4, UR4, 0x1, URZ ;  /* 0x0000000104047899 */ /* 0x000fe2000800063f */
[----:B------:R-:W0:Y:S11]  /*0220*/  FENCE.VIEW.ASYNC.S ;  /* 0x00000000000073c6 */ /* 0x000e360000000000 */
[----:B0-----:R0:W1:Y:S01]  /*0230*/  SYNCS.EXCH.64 URZ, [UR8], UR4 ;  /* 0x00000004083f75b2 */ /* 0x0010620008000100 */
[----:B------:R0:W2:Y:S01]  /*0240*/  SYNCS.EXCH.64 URZ, [UR8+0x20], UR6 ;  /* 0x00002006083f75b2 */ /* 0x0000a20008000100 */
[----:B------:R0:W3:Y:S01]  /*0250*/  SYNCS.EXCH.64 URZ, [UR8+0x8], UR4 ;  /* 0x00000804083f75b2 */ /* 0x0000e20008000100 */
[----:B------:R0:W4:Y:S01]  /*0260*/  SYNCS.EXCH.64 URZ, [UR8+0x28], UR6 ;  /* 0x00002806083f75b2 */ /* 0x0001220008000100 */
[----:B------:R0:W0:Y:S01]  /*0270*/  SYNCS.EXCH.64 URZ, [UR8+0x10], UR4 ;  /* 0x00001004083f75b2 */ /* 0x0000220008000100 */
[----:B------:R0:W0:Y:S01]  /*0280*/  SYNCS.EXCH.64 URZ, [UR8+0x30], UR6 ;  /* 0x00003006083f75b2 */ /* 0x0000220008000100 */
[----:B------:R0:W0:Y:S01]  /*0290*/  SYNCS.EXCH.64 URZ, [UR8+0x18], UR4 ;  /* 0x00001804083f75b2 */ /* 0x0000220008000100 */
[----:B------:R0:W0:Y:S01]  /*02a0*/  SYNCS.EXCH.64 URZ, [UR8+0x38], UR6 ;  /* 0x00003806083f75b2 */ /* 0x0000220008000100 */
[----:B------:R-:W-:Y:S01]  /*02b0*/  NOP ;  /* 0x0000000000007918 */ /* 0x000fe20000000000 */
.L_x_2:
[----:B------:R-:W5:Y:S01]  /*02c0*/  SHFL.IDX PT, R0, R0, RZ, 0x1f ;  /* 0x00001fff00007589 */ /* 0x000f6200000e0000 */
[----:B------:R-:W-:Y:S01]  /*02d0*/  ELECT P0, URZ, PT ;  /* 0x00000000003f782f */ /* 0x000fe20003800000 */
[----:B------:R-:W1:Y:S01]  /*02e0*/  LDC R22, c[0x0][0x65c] ;  /* 0x00019700ff167b82 */ /* 0x000e620000000800 */
[----:B------:R-:W-:Y:S01]  /*02f0*/  SHF.R.S32.HI R6, RZ, 0x1f, R3 ;  /* 0x0000001fff067819 */ /* 0x000fe20000011403 */
[----:B------:R-:W2:Y:S01]  /*0300*/  S2R R4, SR_CTAID.Y ;  /* 0x0000000000047919 */ /* 0x000ea20000002600 */
[----:B0-----:R-:W-:Y:S01]  /*0310*/  UMOV UR4, 0x20 ;  /* 0x0000002000047882 */ /* 0x001fe20000000000 */
[----:B------:R-:W-:Y:S01]  /*0320*/  ISETP.NE.AND P2, PT, R5, RZ, PT ;  /* 0x000000ff0500720c */ /* 0x000fe20003f45270 */
[----:B------:R-:W-:Y:S01]  /*0330*/  NOP ;  /* 0x0000000000007918 */ /* 0x000fe20000000000 */
[----:B------:R-:W0:Y:S01]  /*0340*/  S2R R2, SR_CTAID.X ;  /* 0x0000000000027919 */ /* 0x000e220000002500 */
[----:B------:R-:W-:Y:S01]  /*0350*/  LEA.HI R6, R6, R3, RZ, 0x2 ;  /* 0x0000000306067211 */ /* 0x000fe200078f10ff */
[----:B------:R-:W-:Y:S01]  /*0360*/  NOP ;  /* 0x0000000000007918 */ /* 0x000fe20000000000 */
[----:B-----5:R-:W-:-:S02]  /*0370*/  ISETP.NE.OR P0, PT, R0, RZ, !P0 ;  /* 0x000000ff0000720c */ /* 0x020fc40004705670 */
[----:B-1----:R-:W-:-:S04]  /*0380*/  ISETP.NE.AND P3, PT, R22, 0x1, PT ;  /* 0x000000011600780c */ /* 0x002fc80003f65270 */
[----:B------:R-:W-:Y:S02]  /*0390*/  P2R R0, PR, RZ, 0x8 ;  /* 0x00000008ff007803 */ /* 0x000fe40000000000 */
[----:B------:R-:W-:-:S05]  /*03a0*/  LOP3.LUT R0, R6, 0xfffffffc, RZ, 0xc0, !PT ;  /* 0xfffffffc06007812 */ /* 0x000fca00078ec0ff */
[----:B------:R-:W-:Y:S01]  /*03b0*/  VOTEU.ALL UP0, P0 ;  /* 0x00000000003f7886 */ /* 0x000fe20000000000 */
[----:B------:R-:W-:Y:S01]  /*03c0*/  IMAD.IADD R0, R3, 0x1, -R0 ;  /* 0x0000000103007824 */ /* 0x000fe200078e0a00 */
[----:B------:R-:W0:Y:S01]  /*03d0*/  @P3 LDC R19, c[0x0][0x10] ;  /* 0x00000400ff133b82 */ /* 0x000e220000000800 */
[----:B------:R-:W-:Y:S01]  /*03e0*/  VOTEU.ALL UP1, P0 ;  /* 0x00000000003f7886 */ /* 0x000fe20000020000 */
[----:B--2---:R-:W-:Y:S01]  /*03f0*/  @P3 IMAD.MOV.U32 R6, RZ, RZ, R4 ;  /* 0x000000ffff063224 */ /* 0x004fe200078e0004 */
[----:B------:R-:W-:Y:S01]  /*0400*/  @!UP0 UMOV UR6, 0x400 ;  /* 0x0000040000068882 */ /* 0x000fe20000000000 */
[----:B------:R-:W-:-:S04]  /*0410*/  @!UP0 UIADD3 UR4, -UR4, 0x100000, URZ ;  /* 0x0010000004048890 */ /* 0x000fc8000fffe13f */
[----:B------:R-:W-:Y:S02]  /*0420*/  @!UP0 USHF.L.U32 UR5, UR4, 0xb, URZ ;  /* 0x0000000b04058899 */ /* 0x000fe4000800063f */
[----:B------:R-:W-:Y:S01]  /*0430*/  @!UP0 USHF.L.U32 UR4, UR4, 0x1, URZ ;  /* 0x0000000104048899 */ /* 0x000fe2000800063f */
[----:B------:R-:W-:Y:S02]  /*0440*/  @P3 IMAD.MOV.U32 R7, RZ, RZ, RZ ;  /* 0x000000ffff073224 */ /* 0x000fe400078e00ff */
[----:B------:R-:W-:Y:S01]  /*0450*/  IMAD.MOV.U32 R3, RZ, RZ, RZ ;  /* 0x000000ffff037224 */ /* 0x000fe200078e00ff */
[----:B------:R-:W1:Y:S01]  /*0460*/  @!UP0 S2UR UR7, SR_CgaCtaId ;  /* 0x00000000000789c3 */ /* 0x000e620000008800 */
[----:B------:R-:W-:-:S07]  /*0470*/  @P3 IMAD.MOV.U32 R11, RZ, RZ, RZ ;  /* 0x000000ffff0b3224 */ /* 0x000fce00078e00ff */
[----:B------:R-:W2:Y:S01]  /*0480*/  @!P3 LDC R9, c[0x0][0xc] ;  /* 0x00000300ff09bb82 */ /* 0x000ea20000000800 */
[----:B0-----:R-:W-:-:S04]  /*0490*/  @P3 IMAD.WIDE.U32 R18, R2, R19, R6 ;  /* 0x0000001302123225 */ /* 0x001fc800078e0006 */
[----:B------:R-:W-:Y:S01]  /*04a0*/  @P3 IMAD.IADD R19, R19, 0x1, R11 ;  /* 0x0000000113133824 */ /* 0x000fe200078e020b */
[----:B-1----:R-:W-:Y:S01]  /*04b0*/  @!UP0 ULEA UR6, UR7, UR6, 0x18 ;  /* 0x0000000607068291 */ /* 0x002fe2000f8ec03f */
[----:B------:R-:W-:Y:S01]  /*04c0*/  VOTEU.ALL UP0, P0 ;  /* 0x00000000003f7886 */ /* 0x000fe20000000000 */
[----:B------:R-:W-:-:S04]  /*04d0*/  ISETP.NE.AND P0, PT, R0, 0x3, PT ;  /* 0x000000030000780c */ /* 0x000fc80003f05270 */
[----:B------:R-:W-:Y:S01]  /*04e0*/  ISETP.EQ.OR P0, PT, R0, RZ, !P0 ;  /* 0x000000ff0000720c */ /* 0x000fe20004702670 */
[----:B--2---:R-:W-:-:S03]  /*04f0*/  @!P3 IMAD.WIDE.U32 R6, R9, R4, R2 ;  /* 0x000000040906b225 */ /* 0x004fc600078e0002 */
[C---:B------:R-:W-:Y:S01]  /*0500*/  ISETP.EQ.AND P0, PT, R5.reuse, RZ, P0 ;  /* 0x000000ff0500720c */ /* 0x040fe20000702270 */
[----:B------:R-:W-:Y:S01]  /*0510*/  VIADD R5, R5, 0xffffffff ;  /* 0xffffffff05057836 */ /* 0x000fe20000000000 */
[----:B------:R-:W0:Y:S02]  /*0520*/  FENCE.VIEW.ASYNC.S ;  /* 0x00000000000073c6 */ /* 0x000e240000000000 */
[----:B0-----:R0:W3:Y:S01]  /*0530*/  @!UP0 SYNCS.EXCH.64 URZ, [UR6+0x50], UR4 ;  /* 0x00005004063f85b2 */ /* 0x0010e20008000100 */
[----:B------:R-:W-:Y:S01]  /*0540*/  @!P3 IMAD.MOV.U32 R18, RZ, RZ, R6 ;  /* 0x000000ffff12b224 */ /* 0x000fe200078e0006 */
[----:B------:R-:W-:Y:S01]  /*0550*/  SEL R17, RZ, 0x1, !P0 ;  /* 0x00000001ff117807 */ /* 0x000fe20004000000 */
[----:B------:R-:W-:Y:S01]  /*0560*/  @!P3 IMAD.MOV.U32 R19, RZ, RZ, R7 ;  /* 0x000000ffff13b224 */ /* 0x000fe200078e0007 */
[----:B------:R-:W-:-:S04]  /*0570*/  ISETP.GE.U32.AND P1, PT, R5, 0x2, PT ;  /* 0x000000020500780c */ /* 0x000fc80003f26070 */
[----:B------:R-:W-:Y:S01]  /*0580*/  SEL R17, R17, 0x2, P1 ;  /* 0x0000000211117807 */ /* 0x000fe20000800000 */
[----:B------:R0:W3:Y:S01]  /*0590*/  @!UP1 SYNCS.EXCH.64 URZ, [UR6+0x58], UR4 ;  /* 0x00005804063f95b2 */ /* 0x0000e20008000100 */
[----:B------:R-:W-:Y:S01]  /*05a0*/  NOP ;  /* 0x0000000000007918 */ /* 0x000fe20000000000 */
[----:B---34-:R-:W-:Y:S06]  /*05b0*/  BAR.SYNC.DEFER_BLOCKING 0x0 ;  /* 0x0000000000007b1d */ /* 0x018fec0000010000 */
[----:B------:R-:W-:Y:S05]  /*05c0*/  @!P2 BRA `(.L_x_3) ;  /* 0x000000340064a947 */ /* 0x000fea0003800000 */
[----:B------:R-:W-:-:S13]  /*05d0*/  ISETP.GT.U32.AND P0, PT, R5, 0x1, PT ;  /* 0x000000010500780c */ /* 0x000fda0003f04070 */
[----:B0-----:R-:W-:Y:S05]  /*05e0*/  @P0 EXIT ;  /* 0x000000000000094d */ /* 0x001fea0003800000 */
[----:B------:R-:W-:Y:S01]  /*05f0*/  ULDC.64 UR4, c[0x0][0x650] ;  /* 0x0001940000047ab9 */ /* 0x000fe20000000a00 */
[----:B------:R-:W-:Y:S01]  /*0600*/  PRMT R0, RZ, 0x7610, R0 ;  /* 0x00007610ff007816 */ /* 0x000fe20000000000 */
[----:B------:R-:W-:Y:S01]  /*0610*/  IMAD.MOV.U32 R37, RZ, RZ, -0x1 ;  /* 0xffffffffff257424 */ /* 0x000fe200078e00ff */
[----:B------:R-:W-:Y:S01]  /*0620*/  ISETP.GE.U32.AND P0, PT, R18, UR4, PT ;  /* 0x0000000412007c0c */ /* 0x000fe2000bf06070 */
[----:B------:R-:W-:Y:S02]  /*0630*/  IMAD.MOV.U32 R36, RZ, RZ, -0x1 ;  /* 0xffffffffff247424 */ /* 0x000fe400078e00ff */
[----:B------:R-:W-:Y:S01]  /*0640*/  IMAD.MOV.U32 R33, RZ, RZ, -0x1 ;  /* 0xffffffffff217424 */ /* 0x000fe200078e00ff */
[----:B------:R-:W-:-:S13]  /*0650*/  ISETP.GE.U32.AND.EX P0, PT, R19, UR5, PT, P0 ;  /* 0x0000000513007c0c */ /* 0x000fda000bf06100 */
[----:B------:R-:W-:Y:S05]  /*0660*/  @P0 BRA `(.L_x_4) ;  /* 0x0000000400580947 */ /* 0x000fea0003800000 */
[----:B------:R-:W0:Y:S01]  /*0670*/  LDC.64 R14, c[0x0][0x628] ;  /* 0x00018a00ff0e7b82 */ /* 0x000e220000000a00 */
[----:B------:R-:W-:Y:S02]  /*0680*/  IMAD.MOV.U32 R6, RZ, RZ, R18 ;  /* 0x000000ffff067224 */ /* 0x000fe400078e0012 */
[----:B------:R-:W-:-:S05]  /*0690*/  IMAD.MOV.U32 R7, RZ, RZ, R19 ;  /* 0x000000ffff077224 */ /* 0x000fca00078e0013 */
[----:B------:R-:W1:Y:S08]  /*06a0*/  LDC R0, c[0x0][0x630] ;  /* 0x00018c00ff007b82 */ /* 0x000e700000000800 */
[----:B------:R-:W2:Y:S01]  /*06b0*/  LDC.64 R20, c[0x0][0x620] ;  /* 0x00018800ff147b82 */ /* 0x000ea20000000a00 */
[----:B0-----:R-:W-:-:S04]  /*06c0*/  ISETP.NE.U32.AND P0, PT, R14, RZ, PT ;  /* 0x000000ff0e00720c */ /* 0x001fc80003f05070 */
[----:B------:R-:W-:-:S13]  /*06d0*/  ISETP.NE.AND.EX P0, PT, R15, RZ, PT, P0 ;  /* 0x000000ff0f00720c */ /* 0x000fda0003f05300 */
[----:B-12---:R-:W-:Y:S05]  /*06e0*/  @!P0 BRA `(.L_x_5) ;  /* 0x0000000000288947 */ /* 0x006fea0003800000 */
[----:B------:R-:W0:Y:S02]  /*06f0*/  LDC R5, c[0x0][0x634] ;  /* 0x00018d00ff057b82 */ /* 0x000e240000000800 */
[----:B0-----:R-:W-:-:S05]  /*0700*/  IADD3 R5, P0, R18, R5, RZ ;  /* 0x0000000512057210 */ /* 0x001fca0007f1e0ff */
[----:B------:R-:W-:-:S04]  /*0710*/  IMAD.X R13, RZ, RZ, R19, P0 ;  /* 0x000000ffff0d7224 */ /* 0x000fc800000e0613 */
[----:B------:R-:W-:-:S04]  /*0720*/  IMAD.WIDE.U32 R6, R13, R14, RZ ;  /* 0x0000000e0d067225 */ /* 0x000fc800078e00ff */
[----:B------:R-:W-:-:S04]  /*0730*/  IMAD.WIDE.U32 R8, P0, R5, R15, R6 ;  /* 0x0000000f05087225 */ /* 0x000fc80007800006 */
[----:B------:R-:W-:-:S04]  /*0740*/  IMAD.WIDE.U32 R6, R5, R14, RZ ;  /* 0x0000000e05067225 */ /* 0x000fc800078e00ff */
[----:B------:R-:W-:Y:S01]  /*0750*/  IMAD.X R11, RZ, RZ, RZ, P0 ;  /* 0x000000ffff0b7224 */ /* 0x000fe200000e06ff */
[----:B------:R-:W-:Y:S01]  /*0760*/  IADD3 RZ, P0, R7, R8, RZ ;  /* 0x0000000807ff7210 */ /* 0x000fe20007f1e0ff */
[----:B------:R-:W-:-:S04]  /*0770*/  IMAD.MOV.U32 R10, RZ, RZ, R9 ;  /* 0x000000ffff0a7224 */ /* 0x000fc800078e0009 */
[----:B------:R-:W-:-:S08]  /*0780*/  IMAD.WIDE.U32.X R6, R13, R15, R10, P0 ;  /* 0x0000000f0d067225 */ /* 0x000fd000000e040a */
.L_x_5:
[-CC-:B------:R-:W-:Y:S01]  /*0790*/  SHF.R.U64 R33, R6, R0.reuse, R7.reuse ;  /* 0x0000000006217219 */ /* 0x180fe20000001207 */
[----:B------:R-:W0:Y:S01]  /*07a0*/  LDC.64 R24, c[0x0][0x640] ;  /* 0x00019000ff187b82 */ /* 0x000e220000000a00 */
[----:B------:R-:W-:Y:S01]  /*07b0*/  SHF.R.U32.HI R3, RZ, R0, R7 ;  /* 0x00000000ff037219 */ /* 0x000fe20000011607 */
[----:B------:R-:W-:Y:S01]  /*07c0*/  ULDC UR4, c[0x0][0x150] ;  /* 0x0000540000047ab9 */ /* 0x000fe20000000800 */
[----:B------:R-:W-:Y:S02]  /*07d0*/  IADD3 R5, P0, RZ, -R33, RZ ;  /* 0x80000021ff057210 */ /* 0x000fe40007f1e0ff */
[----:B------:R-:W-:-:S03]  /*07e0*/  I2FP.F32.U32 R0, R2 ;  /* 0x0000000200007245 */ /* 0x000fc60000201000 */
[----:B------:R-:W1:Y:S01]  /*07f0*/  LDC R10, c[0x0][0x618] ;  /* 0x00018600ff0a7b82 */ /* 0x000e620000000800 */
[----:B------:R-:W-:Y:S02]  /*0800*/  IMAD.X R9, RZ, RZ, ~R3, P0 ;  /* 0x000000ffff097224 */ /* 0x000fe400000e0e03 */
[----:B------:R-:W-:Y:S01]  /*0810*/  FMUL R0, R0, UR4 ;  /* 0x0000000400007c20 */ /* 0x000fe20008400000 */
[----:B------:R-:W-:Y:S01]  /*0820*/  IMAD.WIDE.U32 R6, R5, R20, R18 ;  /* 0x0000001405067225 */ /* 0x000fe200078e0012 */
[----:B------:R-:W-:-:S03]  /*0830*/  ULDC UR4, c[0x0][0x154] ;  /* 0x0000550000047ab9 */ /* 0x000fc60000000800 */
[----:B------:R-:W-:Y:S01]  /*0840*/  IMAD R8, R9, R20, RZ ;  /* 0x0000001409087224 */ /* 0x000fe200078e02ff */
[----:B------:R-:W2:Y:S01]  /*0850*/  LDC R3, c[0x0][0x144] ;  /* 0x00005100ff037b82 */ /* 0x000ea20000000800 */
[----:B------:R-:W3:Y:S01]  /*0860*/  F2I.U32.TRUNC.NTZ R0, R0 ;  /* 0x0000000000007305 */ /* 0x000ee2000020f000 */
[----:B------:R-:W-:Y:S02]  /*0870*/  IMAD.MOV.U32 R9, RZ, RZ, -0x1 ;  /* 0xffffffffff097424 */ /* 0x000fe400078e00ff */
[----:B------:R-:W-:-:S04]  /*0880*/  IMAD R5, R5, R21, R8 ;  /* 0x0000001505057224 */ /* 0x000fc800078e0208 */
[----:B------:R-:W4:Y:S01]  /*0890*/  LDC R14, c[0x0][0x608] ;  /* 0x00018200ff0e7b82 */ /* 0x000f220000000800 */
[----:B------:R-:W-:Y:S01]  /*08a0*/  IMAD.IADD R7, R7, 0x1, R5 ;  /* 0x0000000107077824 */ /* 0x000fe200078e0205 */
[----:B0-----:R-:W-:Y:S02]  /*08b0*/  ISETP.NE.U32.AND P0, PT, R24, RZ, PT ;  /* 0x000000ff1800720c */ /* 0x001fe40003f05070 */
[----:B------:R-:W-:Y:S02]  /*08c0*/  I2FP.F32.U32 R5, R4 ;  /* 0x0000000400057245 */ /* 0x000fe40000201000 */
[----:B------:R-:W-:Y:S02]  /*08d0*/  ISETP.NE.AND.EX P0, PT, R25, RZ, PT, P0 ;  /* 0x000000ff1900720c */ /* 0x000fe40003f05300 */
[----:B------:R-:W0:Y:S01]  /*08e0*/  LDC R8, c[0x0][0x658] ;  /* 0x00019600ff087b82 */ /* 0x000e220000000800 */
[-CC-:B-1----:R-:W-:Y:S01]  /*08f0*/  SHF.R.U64 R12, R6, R10.reuse, R7.reuse ;  /* 0x0000000a060c7219 */ /* 0x182fe20000001207 */
[----:B---3--:R-:W-:Y:S01]  /*0900*/  IMAD.MOV R6, RZ, RZ, -R0 ;  /* 0x000000ffff067224 */ /* 0x008fe200078e0a00 */
[----:B------:R-:W-:-:S05]  /*0910*/  SHF.R.U32.HI R7, RZ, R10, R7 ;  /* 0x0000000aff077219 */ /* 0x000fca0000011607 */
[----:B------:R-:W1:Y:S01]  /*0920*/  LDC R13, c[0x0][0x148] ;  /* 0x00005200ff0d7b82 */ /* 0x000e620000000800 */
[----:B--2---:R-:W-:Y:S02]  /*0930*/  IMAD R0, R3, R6, R2 ;  /* 0x0000000603007224 */ /* 0x004fe400078e0202 */
[----:B------:R-:W-:-:S04]  /*0940*/  FMUL R3, R5, UR4 ;  /* 0x0000000405037c20 */ /* 0x000fc80008400000 */
[----:B------:R2:W3:Y:S01]  /*0950*/  F2I.U32.TRUNC.NTZ R11, R3 ;  /* 0x00000003000b7305 */ /* 0x0004e2000020f000 */
[----:B------:R-:W1:Y:S01]  /*0960*/  LDC R21, c[0x0][0x600] ;  /* 0x00018000ff157b82 */ /* 0x000e620000000800 */
[-CC-:B----4-:R-:W-:Y:S02]  /*0970*/  SHF.R.U64 R29, R12, R14.reuse, R7.reuse ;  /* 0x0000000e0c1d7219 */ /* 0x190fe40000001207 */
[----:B------:R-:W-:Y:S01]  /*0980*/  SHF.R.U32.HI R5, RZ, R14, R7 ;  /* 0x0000000eff057219 */ /* 0x000fe20000011607 */
[----:B------:R-:W-:-:S04]  /*0990*/  IMAD.MOV.U32 R7, RZ, RZ, 0x1 ;  /* 0x00000001ff077424 */ /* 0x000fc800078e00ff */
[----:B------:R-:W4:Y:S01]  /*09a0*/  LDC R20, c[0x0][0x648] ;  /* 0x00019200ff147b82 */ /* 0x000f220000000800 */
[-C--:B0-----:R-:W-:Y:S02]  /*09b0*/  SHF.L.U32 R2, R9, R8.reuse, RZ ;  /* 0x0000000809027219 */ /* 0x081fe400000006ff */
[-CC-:B------:R-:W-:Y:S02]  /*09c0*/  SHF.R.U64 R14, R29, R8.reuse, R5.reuse ;  /* 0x000000081d0e7219 */ /* 0x180fe40000001205 */
[----:B------:R-:W-:Y:S02]  /*09d0*/  SHF.R.U32.HI R15, RZ, R8, R5 ;  /* 0x00000008ff0f7219 */ /* 0x000fe40000011605 */
[----:B------:R-:W-:Y:S01]  /*09e0*/  LOP3.LUT R10, RZ, R2, RZ, 0x33, !PT ;  /* 0x00000002ff0a7212 */ /* 0x000fe200078e33ff */
[----:B------:R-:W0:Y:S01]  /*09f0*/  LDC R27, c[0x0][0x638] ;  /* 0x00018e00ff1b7b82 */ /* 0x000e220000000800 */
[----:B------:R-:W-:Y:S01]  /*0a00*/  SHF.L.U32 R5, R7, R8, RZ ;  /* 0x0000000807057219 */ /* 0x000fe200000006ff */
[----:B------:R-:W-:-:S02]  /*0a10*/  IMAD.MOV.U32 R2, RZ, RZ, R14 ;  /* 0x000000ffff027224 */ /* 0x000fc400078e000e */
[----:B--2---:R-:W-:-:S04]  /*0a20*/  IMAD.MOV.U32 R3, RZ, RZ, R15 ;  /* 0x000000ffff037224 */ /* 0x004fc800078e000f */
[----:B------:R-:W2:Y:S01]  /*0a30*/  LDC R37, c[0x0][0x610] ;  /* 0x00018400ff257b82 */ /* 0x000ea20000000800 */
[----:B---3--:R-:W-:Y:S05]  /*0a40*/  @!P0 BRA `(.L_x_6) ;  /* 0x0000000000288947 */ /* 0x008fea0003800000 */
[----:B------:R-:W3:Y:S02]  /*0a50*/  LDC R9, c[0x0][0x64c] ;  /* 0x00019300ff097b82 */ /* 0x000ee40000000800 */
[----:B---3--:R-:W-:-:S05]  /*0a60*/  IADD3 R9, P0, R14, R9, RZ ;  /* 0x000000090e097210 */ /* 0x008fca0007f1e0ff */
        /* <DEDUP_REMOVED lines=8> */
.L_x_6:
[----:B----4-:R-:W-:Y:S01]  /*0af0*/  SHF.R.U64 R2, R2, R20, R3 ;  /* 0x0000001402027219 */ /* 0x010fe20000001203 */
[----:B-1----:R-:W-:Y:S01]  /*0b00*/  VIADD R3, R21, 0xffffffff ;  /* 0xffffffff15037836 */ /* 0x002fe20000000000 */
[----:B------:R-:W-:Y:S01]  /*0b10*/  LOP3.LUT R10, R29, R10, RZ, 0xc0, !PT ;  /* 0x0000000a1d0a7212 */ /* 0x000fe200078ec0ff */
[----:B------:R-:W-:Y:S02]  /*0b20*/  IMAD.MOV R11, RZ, RZ, -R11 ;  /* 0x000000ffff0b7224 */ /* 0x000fe400078e0a0b */
[----:B------:R-:W-:Y:S01]  /*0b30*/  IMAD.MOV R6, RZ, RZ, -R2 ;  /* 0x000000ffff067224 */ /* 0x000fe200078e0a02 */
[----:B------:R-:W-:Y:S01]  /*0b40*/  LOP3.LUT R3, R12, R3, RZ, 0xc0, !PT ;  /* 0x000000030c037212 */ /* 0x000fe200078ec0ff */
[----:B------:R-:W-:Y:S02]  /*0b50*/  IMAD R5, R5, R2, R10 ;  /* 0x0000000205057224 */ /* 0x000fe400078e020a */
[----:B------:R-:W-:Y:S02]  /*0b60*/  @P3 IMAD R0, R13, R11, R4 ;  /* 0x0000000b0d003224 */ /* 0x000fe400078e0204 */
[----:B0-----:R-:W-:-:S02]  /*0b70*/  IMAD R2, R6, R27, R14 ;  /* 0x0000001b06027224 */ /* 0x001fc400078e020e */
[----:B--2---:R-:W-:Y:S02]  /*0b80*/  IMAD R37, R5, R37, R0 ;  /* 0x0000002505257224 */ /* 0x004fe400078e0200 */
[----:B------:R-:W-:Y:S02]  /*0b90*/  IMAD R2, R2, R21, R3 ;  /* 0x0000001502027224 */ /* 0x000fe400078e0203 */
[----:B------:R-:W-:-:S03]  /*0ba0*/  IMAD.MOV.U32 R0, RZ, RZ, 0x1 ;  /* 0x00000001ff007424 */ /* 0x000fc600078e00ff */
[----:B------:R-:W-:Y:S02]  /*0bb0*/  SEL R36, R2, R37, !P3 ;  /* 0x0000002502247207 */ /* 0x000fe40005800000 */
[----:B------:R-:W-:-:S07]  /*0bc0*/  SEL R37, R37, R2, !P3 ;  /* 0x0000000225257207 */ /* 0x000fce0005800000 */
.L_x_4:
[----:B------:R-:W-:-:S08]  /*0bd0*/  NOP ;  /* 0x0000000000007918 */ /* 0x000fd00000000000 */
[----:B------:R-:W0:Y:S02]  /*0be0*/  USETMAXREG.TRY_ALLOC.CTAPOOL UP0, 0xe8 ;  /* 0x000000e8000079c8 */ /* 0x000e240008000600 */
[----:B0-----:R-:W-:-:S13]  /*0bf0*/  PLOP3.LUT P0, PT, PT, PT, UP0, 0x80, 0x0 ;  /* 0x000000000000781c */ /* 0x001fda0003f0f008 */
[----:B------:R-:W-:Y:S05]  /*0c00*/  @!P0 BRA `(.L_x_4) ;  /* 0xfffffffc00f08947 */ /* 0x000fea000383ffff */
[----:B------:R-:W-:Y:S01]  /*0c10*/  ULDC.64 UR4, c[0x0][0x598] ;  /* 0x0001660000047ab9 */ /* 0x000fe20000000a00 */
[----:B------:R-:W-:Y:S01]  /*0c20*/  ULDC.64 UR36, c[0x0][0x208] ;  /* 0x0000820000247ab9 */ /* 0x000fe20000000a00 */
[----:B------:R-:W-:-:S04]  /*0c30*/  ISETP.NE.U32.AND P0, PT, RZ, UR4, PT ;  /* 0x00000004ff007c0c */ /* 0x000fc8000bf05070 */
[----:B------:R-:W-:-:S13]  /*0c40*/  ISETP.NE.AND.EX P0, PT, RZ, UR5, PT, P0 ;  /* 0x00000005ff007c0c */ /* 0x000fda000bf05300 */
[----:B------:R-:W-:Y:S05]  /*0c50*/  @!P0 BRA `(.L_x_7) ;  /* 0x00000000001c8947 */ /* 0x000fea0003800000 */
[----:B------:R-:W0:Y:S02]  /*0c60*/  LDC.64 R2, c[0x0][0x598] ;  /* 0x00016600ff027b82 */ /* 0x000e240000000a00 */
[----:B0-----:R-:W2:Y:S02]  /*0c70*/  LDG.E.64 R2, desc[UR36][R2.64] ;  /* 0x0000002402027981 */ /* 0x001ea4000c1e1b00 */
[----:B--2---:R-:W-:-:S04]  /*0c80*/  ISETP.NE.U32.AND P0, PT, R2, RZ, PT ;  /* 0x000000ff0200720c */ /* 0x004fc80003f05070 */
[----:B------:R-:W-:-:S13]  /*0c90*/  ISETP.NE.AND.EX P0, PT, R3, RZ, PT, P0 ;  /* 0x000000ff0300720c */ /* 0x000fda0003f05300 */
[----:B------:R-:W-:Y:S05]  /*0ca0*/  @!P0 BRA `(.L_x_7) ;  /* 0x0000000000088947 */ /* 0x000fea0003800000 */
[----:B------:R0:W5:Y:S01]  /*0cb0*/  LD.E R32, desc[UR36][R2.64] ;  /* 0x0000002402207980 */ /* 0x000162000c101900 */
[----:B------:R-:W-:Y:S05]  /*0cc0*/  BRA `(.L_x_8) ;  /* 0x0000000000247947 */ /* 0x000fea0003800000 */
.L_x_7:
[----:B------:R-:W-:Y:S02]  /*0cd0*/  ULDC.64 UR4, c[0x0][0x588] ;  /* 0x0001620000047ab9 */ /* 0x000fe40000000a00 */
[----:B------:R-:W-:-:S04]  /*0ce0*/  ISETP.NE.U32.AND P0, PT, RZ, UR4, PT ;  /* 0x00000004ff007c0c */ /* 0x000fc8000bf05070 */
[----:B------:R-:W-:-:S13]  /*0cf0*/  ISETP.NE.AND.EX P0, PT, RZ, UR5, PT, P0 ;  /* 0x00000005ff007c0c */ /* 0x000fda000bf05300 */
[----:B------:R-:W-:Y:S05]  /*0d00*/  @!P0 BRA `(.L_x_9) ;  /* 0x00000000000c8947 */ /* 0x000fea0003800000 */
[----:B------:R-:W0:Y:S02]  /*0d10*/  LDC.64 R2, c[0x0][0x588] ;  /* 0x00016200ff027b82 */ /* 0x000e240000000a00 */
[----:B0-----:R1:W5:Y:S01]  /*0d20*/  LDG.E R32, desc[UR36][R2.64] ;  /* 0x0000002402207981 */ /* 0x001362000c1e1900 */
[----:B------:R-:W-:Y:S05]  /*0d30*/  BRA `(.L_x_8) ;  /* 0x0000000000087947 */ /* 0x000fea0003800000 */
.L_x_9:
[----:B------:R-:W-:Y:S02]  /*0d40*/  ULDC UR4, c[0x0][0x580] ;  /* 0x0001600000047ab9 */ /* 0x000fe40000000800 */
[----:B------:R-:W-:-:S07]  /*0d50*/  IMAD.U32 R32, RZ, RZ, UR4 ;  /* 0x00000004ff207e24 */ /* 0x000fce000f8e00ff */
.L_x_8:
[----:B------:R-:W-:Y:S02]  /*0d60*/  ULDC.64 UR4, c[0x0][0x5a0] ;  /* 0x0001680000047ab9 */ /* 0x000fe40000000a00 */
[----:B------:R-:W-:-:S04]  /*0d70*/  ISETP.NE.U32.AND P0, PT, RZ, UR4, PT ;  /* 0x00000004ff007c0c */ /* 0x000fc8000bf05070 */
[----:B------:R-:W-:-:S13]  /*0d80*/  ISETP.NE.AND.EX P0, PT, RZ, UR5, PT, P0 ;  /* 0x00000005ff007c0c */ /* 0x000fda000bf05300 */
[----:B------:R-:W-:Y:S05]  /*0d90*/  @!P0 BRA `(.L_x_10) ;  /* 0x00000000001c8947 */ /* 0x000fea0003800000 */
[----:B01----:R-:W0:Y:S02]  /*0da0*/  LDC.64 R2, c[0x0][0x5a0] ;  /* 0x00016800ff027b82 */ /* 0x003e240000000a00 */
[----:B0-----:R-:W2:Y:S02]  /*0db0*/  LDG.E.64 R2, desc[UR36][R2.64] ;  /* 0x0000002402027981 */ /* 0x001ea4000c1e1b00 */
[----:B--2---:R-:W-:-:S04]  /*0dc0*/  ISETP.NE.U32.AND P0, PT, R2, RZ, PT ;  /* 0x000000ff0200720c */ /* 0x004fc80003f05070 */
[----:B------:R-:W-:-:S13]  /*0dd0*/  ISETP.NE.AND.EX P0, PT, R3, RZ, PT, P0 ;  /* 0x000000ff0300720c */ /* 0x000fda0003f05300 */
[----:B------:R-:W-:Y:S05]  /*0de0*/  @!P0 BRA `(.L_x_10) ;  /* 0x0000000000088947 */ /* 0x000fea0003800000 */
[----:B------:R0:W5:Y:S01]  /*0df0*/  LD.E R34, desc[UR36][R2.64] ;  /* 0x0000002402227980 */ /* 0x000162000c101900 */
[----:B------:R-:W-:Y:S05]  /*0e00*/  BRA `(.L_x_11) ;  /* 0x0000000000247947 */ /* 0x000fea0003800000 */
.L_x_10:
[----:B------:R-:W-:Y:S02]  /*0e10*/  ULDC.64 UR4, c[0x0][0x590] ;  /* 0x0001640000047ab9 */ /* 0x000fe40000000a00 */
[----:B------:R-:W-:-:S04]  /*0e20*/  ISETP.NE.U32.AND P0, PT, RZ, UR4, PT ;  /* 0x00000004ff007c0c */ /* 0x000fc8000bf05070 */
[----:B------:R-:W-:-:S13]  /*0e30*/  ISETP.NE.AND.EX P0, PT, RZ, UR5, PT, P0 ;  /* 0x00000005ff007c0c */ /* 0x000fda000bf05300 */
[----:B------:R-:W-:Y:S05]  /*0e40*/  @!P0 BRA `(.L_x_12) ;  /* 0x00000000000c8947 */ /* 0x000fea0003800000 */
[----:B------:R-:W2:Y:S02]  /*0e50*/  LDC.64 R34, c[0x0][0x590] ;  /* 0x00016400ff227b82 */ /* 0x000ea40000000a00 */
[----:B--2---:R2:W5:Y:S01]  /*0e60*/  LDG.E R34, desc[UR36][R34.64] ;  /* 0x0000002422227981 */ /* 0x004562000c1e1900 */
[----:B------:R-:W-:Y:S05]  /*0e70*/  BRA `(.L_x_11) ;  /* 0x0000000000087947 */ /* 0x000fea0003800000 */
.L_x_12:
[----:B------:R-:W-:Y:S02]  /*0e80*/  ULDC UR4, c[0x0][0x584] ;  /* 0x0001610000047ab9 */ /* 0x000fe40000000800 */
[----:B------:R-:W-:-:S07]  /*0e90*/  IMAD.U32 R34, RZ, RZ, UR4 ;  /* 0x00000004ff227e24 */ /* 0x000fce000f8e00ff */
.L_x_11:
[----:B------:R-:W-:-:S13]  /*0ea0*/  LOP3.LUT P0, RZ, R0, 0xff, RZ, 0xc0, !PT ;  /* 0x000000ff00ff7812 */ /* 0x000fda000780c0ff */
[----:B------:R-:W-:Y:S05]  /*0eb0*/  @!P0 EXIT ;  /* 0x000000000000894d */ /* 0x000fea0003800000 */
[----:B------:R-:W-:Y:S01]  /*0ec0*/  ULDC UR4, c[0x0][0x28c] ;  /* 0x0000a30000047ab9 */ /* 0x000fe20000000800 */
[----:B------:R-:W-:Y:S01]  /*0ed0*/  LOP3.LUT R48, R17, 0x1, RZ, 0xfc, !PT ;  /* 0x0000000111307812 */ /* 0x000fe200078efcff */
[----:B------:R-:W-:Y:S01]  /*0ee0*/  UIADD3 UR4, UR4, 0x7f, URZ ;  /* 0x0000007f04047890 */ /* 0x000fe2000fffe03f */
[----:B------:R-:W-:Y:S01]  /*0ef0*/  UMOV UR38, URZ ;  /* 0x0000003f00267c82 */ /* 0x000fe20008000000 */
[----:B------:R-:W-:Y:S02]  /*0f00*/  UMOV UR39, URZ ;  /* 0x0000003f00277c82 */ /* 0x000fe40008000000 */
[----:B------:R-:W-:-:S04]  /*0f10*/  USHF.R.S32.HI UR5, URZ, 0x1f, UR4 ;  /* 0x0000001f3f057899 */ /* 0x000fc80008011404 */
[----:B------:R-:W-:-:S04]  /*0f20*/  ULEA.HI UR5, UR5, UR4, URZ, 0x7 ;  /* 0x0000000405057291 */ /* 0x000fc8000f8f383f */
[----:B------:R-:W-:-:S12]  /*0f30*/  USHF.R.S32.HI UR40, URZ, 0x7, UR5 ;  /* 0x000000073f287899 */ /* 0x000fd80008011405 */
.L_x_44:
[----:B------:R-:W-:Y:S01]  /*0f40*/  LOP3.LUT R0, R16, 0x80, RZ, 0xc0, !PT ;  /* 0x0000008010007812 */ /* 0x000fe200078ec0ff */
[----:B------:R-:W3:Y:S01]  /*0f50*/  S2UR UR7, SR_CgaCtaId ;  /* 0x00000000000779c3 */ /* 0x000ee20000008800 */
[----:B------:R-:W-:Y:S02]  /*0f60*/  UMOV UR6, 0x400 ;  /* 0x0000040000067882 */ /* 0x000fe40000000000 */
[----:B------:R-:W-:-:S06]  /*0f70*/  SHF.R.U32.HI R0, RZ, 0x7, R0 ;  /* 0x00000007ff007819 */ /* 0x000fcc0000011600 */
[----:B------:R-:W4:Y:S01]  /*0f80*/  SHFL.IDX PT, R0, R0, RZ, 0x1f ;  /* 0x00001fff00007589 */ /* 0x000f2200000e0000 */
[----:B---3--:R-:W-:Y:S01]  /*0f90*/  ULEA UR42, UR7, UR6, 0x18 ;  /* 0x00000006072a7291 */ /* 0x008fe2000f8ec03f */
[----:B----4-:R-:W-:-:S13]  /*0fa0*/  R2UR UR4, R0 ;  /* 0x00000000000472ca */ /* 0x010fda00000e0000 */
[----:B------:R-:W-:-:S04]  /*0fb0*/  ULEA.HI UR5, UR4, UR4, URZ, 0x1 ;  /* 0x0000000404057291 */ /* 0x000fc8000f8f083f */
[----:B------:R-:W-:-:S04]  /*0fc0*/  ULOP3.LUT UR5, UR5, 0x7fffe, URZ, 0xc0, !UPT ;  /* 0x0007fffe05057892 */ /* 0x000fc8000f8ec03f */
[----:B------:R-:W-:-:S03]  /*0fd0*/  UIADD3 UR5, UR4, -UR5, URZ ;  /* 0x8000000504057290 */ /* 0x000fc6000fffe03f */
[----:B------:R-:W-:Y:S01]  /*0fe0*/  ULDC UR4, c[0x0][0x28c] ;  /* 0x0000a30000047ab9 */ /* 0x000fe20000000800 */
[----:B------:R-:W-:Y:S01]  /*0ff0*/  ULEA UR5, UR5, UR42, 0xd ;  /* 0x0000002a05057291 */ /* 0x000fe2000f8e683f */
[----:B------:R-:W-:-:S03]  /*1000*/  ISETP.LT.AND P0, PT, RZ, UR4, PT ;  /* 0x00000004ff007c0c */ /* 0x000fc6000bf01270 */
[----:B------:R-:W-:-:S04]  /*1010*/  UIADD3 UR5, UR5, 0x100, URZ ;  /* 0x0000010005057890 */ /* 0x000fc8000fffe03f */
[----:B------:R-:W-:-:S04]  /*1020*/  USHF.R.U32.HI UR5, URZ, 0x4, UR5 ;  /* 0x000000043f057899 */ /* 0x000fc80008011605 */
[----:B------:R-:W-:Y:S02]  /*1030*/  ULOP3.LUT UR41, UR5, 0x3fff, URZ, 0xc0, !UPT ;  /* 0x00003fff05297892 */ /* 0x000fe4000f8ec03f */
[----:B-12--5:R-:W-:Y:S10]  /*1040*/  @P0 BRA `(.L_x_13) ;  /* 0x0000000000400947 */ /* 0x026ff40003800000 */
[----:B------:R-:W-:Y:S01]  /*1050*/  MOV R0, 0x0 ;  /* 0x0000000000007802 */ /* 0x000fe20000000f00 */
[----:B------:R-:W-:Y:S01]  /*1060*/  ULDC.64 UR4, c[0x4][0x68] ;  /* 0x01001a0000047ab9 */ /* 0x000fe20000000a00 */
[----:B------:R-:W-:Y:S01]  /*1070*/  ULDC.64 UR6, c[0x4][0x8] ;  /* 0x0100020000067ab9 */ /* 0x000fe20000000a00 */
[----:B------:R-:W-:Y:S01]  /*1080*/  IMAD.U32 R4, RZ, RZ, UR4 ;  /* 0x00000004ff047e24 */ /* 0x000fe2000f8e00ff */
[----:B01----:R0:W1:Y:S01]  /*1090*/  LDC.64 R2, c[0x4][R0] ;  /* 0x0100000000027b82 */ /* 0x0030620000000a00 */
[----:B------:R-:W-:Y:S01]  /*10a0*/  IMAD.U32 R5, RZ, RZ, UR5 ;  /* 0x00000005ff057e24 */ /* 0x000fe2000f8e00ff */
[----:B------:R-:W-:Y:S01]  /*10b0*/  ULDC.64 UR4, c[0x4][0x70] ;  /* 0x01001c0000047ab9 */ /* 0x000fe20000000a00 */
[----:B------:R-:W-:Y:S02]  /*10c0*/  IMAD.U32 R10, RZ, RZ, UR6 ;  /* 0x00000006ff0a7e24 */ /* 0x000fe4000f8e00ff */
[----:B------:R-:W-:Y:S02]  /*10d0*/  IMAD.U32 R6, RZ, RZ, UR4 ;  /* 0x00000004ff067e24 */ /* 0x000fe4000f8e00ff */
[----:B------:R-:W-:-:S02]  /*10e0*/  IMAD.U32 R7, RZ, RZ, UR5 ;  /* 0x00000005ff077e24 */ /* 0x000fc4000f8e00ff */
[----:B------:R-:W-:Y:S02]  /*10f0*/  IMAD.U32 R11, RZ, RZ, UR7 ;  /* 0x00000007ff0b7e24 */ /* 0x000fe4000f8e00ff */
[----:B------:R-:W-:Y:S02]  /*1100*/  IMAD.MOV.U32 R8, RZ, RZ, 0x1e1 ;  /* 0x000001e1ff087424 */ /* 0x000fe400078e00ff */
[----:B------:R-:W-:Y:S02]  /*1110*/  IMAD.MOV.U32 R12, RZ, RZ, 0x1 ;  /* 0x00000001ff0c7424 */ /* 0x000fe400078e00ff */
[----:B0-----:R-:W-:-:S07]  /*1120*/  IMAD.MOV.U32 R13, RZ, RZ, RZ ;  /* 0x000000ffff0d7224 */ /* 0x001fce00078e00ff */
[----:B------:R-:W-:-:S07]  /*1130*/  LEPC R20, `(.L_x_13) ;  /* 0x000000001014794e */ /* 0x000fce0000000000 */
[----:B-12--5:R-:W-:Y:S05]  /*1140*/  CALL.ABS.NOINC R2 ;  /* 0x0000000002007343 */ /* 0x026fea0003c00000 */
.L_x_13:
[----:B------:R-:W-:-:S13]  /*1150*/  ISETP.NE.AND P0, PT, R48, 0x3, PT ;  /* 0x000000033000780c */ /* 0x000fda0003f05270 */
[----:B------:R-:W-:Y:S05]  /*1160*/  @!P0 BRA `(.L_x_14) ;  /* 0x0000000000048947 */ /* 0x000fea0003800000 */
[----:B------:R-:W-:Y:S01]  /*1170*/  BPT.TRAP 0x1 ;  /* 0x000000040000795c */ /* 0x000fe20000300000 */
.L_x_14:
[----:B01----:R-:W-:Y:S02]  /*1180*/  IMAD.U32 R3, RZ, RZ, UR39 ;  /* 0x00000027ff037e24 */ /* 0x003fe4000f8e00ff */
[----:B------:R-:W-:-:S03]  /*1190*/  IMAD.U32 R0, RZ, RZ, UR38 ;  /* 0x00000026ff007e24 */ /* 0x000fc6000f8e00ff */
[----:B------:R-:W-:Y:S02]  /*11a0*/  LEA R3, R3, UR42, 0x3 ;  /* 0x0000002a03037c11 */ /* 0x000fe4000f8e18ff */
[----:B------:R-:W-:-:S04]  /*11b0*/  SHF.L.U32 R0, R0, 0x1f, RZ ;  /* 0x0000001f00007819 */ /* 0x000fc800000006ff */
[----:B------:R0:W1:Y:S01]  /*11c0*/  SYNCS.PHASECHK.TRANS64.TRYWAIT P1, [R3+URZ], R0 ;  /* 0x00000000030075a7 */ /* 0x000062000802017f */
[----:B------:R-:W-:Y:S05]  /*11d0*/  @!P0 BRA `(.L_x_15) ;  /* 0x0000000000048947 */ /* 0x000fea0003800000 */
[----:B------:R-:W-:Y:S01]  /*11e0*/  BPT.TRAP 0x1 ;  /* 0x000000040000795c */ /* 0x000fe20000300000 */
.L_x_15:
[----:B-1----:R-:W-:Y:S05]  /*11f0*/  @P1 BRA `(.L_x_16) ;  /* 0x0000000000081947 */ /* 0x002fea0003800000 */
[----:B------:R-:W1:Y:S02]  /*1200*/  SYNCS.PHASECHK.TRANS64.TRYWAIT P1, [R3+URZ], R0 ;  /* 0x00000000030075a7 */ /* 0x000e64000802017f */
[----:B-1----:R-:W-:Y:S05]  /*1210*/  @!P1 BRA `(.L_x_17) ;  /* 0x0000004000089947 */ /* 0x002fea0003800000 */
.L_x_16:
[----:B------:R-:W-:-:S04]  /*1220*/  UISETP.LT.AND UP0, UPT, UR40, 0x1, UPT ;  /* 0x000000012800788c */ /* 0x000fc8000bf01270 */
[----:B------:R-:W-:-:S04]  /*1230*/  USEL UR4, UR40, 0x1, UP0 ;  /* 0x0000000128047887 */ /* 0x000fc80008000000 */
[----:B------:R-:W-:-:S06]  /*1240*/  UIADD3 UR4, UR40, -UR4, URZ ;  /* 0x8000000428047290 */ /* 0x000fcc000fffe03f */
[----:B01----:R-:W-:Y:S01]  /*1250*/  IMAD.U32 R0, RZ, RZ, UR4 ;  /* 0x00000004ff007e24 */ /* 0x003fe2000f8e00ff */
[----:B------:R-:W-:Y:S05]  /*1260*/  WARPSYNC.ALL ;  /* 0x0000000000007948 */ /* 0x000fea0003800000 */
[----:B------:R-:W-:Y:S01]  /*1270*/  ISETP.GE.AND P1, PT, R0, 0x1, PT ;  /* 0x000000010000780c */ /* 0x000fe20003f26270 */
[----:B------:R-:W-:Y:S01]  /*1280*/  UIADD3 UR4, UR42, 0x30100, URZ ;  /* 0x000301002a047890 */ /* 0x000fe2000fffe03f */
[----:B------:R-:W-:Y:S01]  /*1290*/  WARPGROUP.ARRIVE ;  /* 0x00000000000079c5 */ /* 0x000fe20000000000 */
[----:B------:R-:W-:Y:S01]  /*12a0*/  UMOV UR9, 0x40000040 ;  /* 0x4000004000097882 */ /* 0x000fe20000000000 */
[----:B------:R-:W-:Y:S01]  /*12b0*/  UMOV UR11, 0x40000000 ;  /* 0x40000000000b7882 */ /* 0x000fe20000000000 */
[----:B------:R-:W-:Y:S01]  /*12c0*/  USHF.R.U32.HI UR4, URZ, 0x4, UR4 ;  /* 0x000000043f047899 */ /* 0x000fe20008011604 */
[----:B------:R-:W-:Y:S01]  /*12d0*/  UMOV UR15, UR11 ;  /* 0x0000000b000f7c82 */ /* 0x000fe20008000000 */
[----:B------:R-:W-:-:S02]  /*12e0*/  UMOV UR13, 0x40000040 ;  /* 0x40000040000d7882 */ /* 0x000fc40000000000 */
[----:B------:R-:W-:Y:S02]  /*12f0*/  ULOP3.LUT UR5, UR4, 0x3fff, URZ, 0xc0, !UPT ;  /* 0x00003fff04057892 */ /* 0x000fe4000f8ec03f */
[----:B------:R-:W-:Y:S02]  /*1300*/  ULOP3.LUT UR4, UR41, 0x10000, URZ, 0xfc, !UPT ;  /* 0x0001000029047892 */ /* 0x000fe4000f8efc3f */
[----:B------:R-:W-:Y:S02]  /*1310*/  ULOP3.LUT UR5, UR5, 0x10000, URZ, 0xfc, !UPT ;  /* 0x0001000005057892 */ /* 0x000fe4000f8efc3f */
[----:B------:R-:W-:Y:S02]  /*1320*/  UIMAD UR8, UR39, 0xc00, UR4 ;  /* 0x00000c00270878a4 */ /* 0x000fe4000f8e0204 */
[----:B------:R-:W-:Y:S02]  /*1330*/  ULEA UR6, UR39, UR5, 0x7 ;  /* 0x0000000527067291 */ /* 0x000fe4000f8e383f */
[----:B------:R-:W-:-:S02]  /*1340*/  UIADD3 UR12, UR8, 0x400, URZ ;  /* 0x00000400080c7890 */ /* 0x000fc4000fffe03f */
[----:B------:R-:W-:-:S03]  /*1350*/  UIADD3 UR7, UR8, 0x402, URZ ;  /* 0x0000040208077890 */ /* 0x000fc6000fffe03f */
[----:B------:R-:W-:Y:S02]  /*1360*/  UMOV UR10, UR6 ;  /* 0x00000006000a7c82 */ /* 0x000fe40008000000 */
[----:B------:R-:W-:Y:S01]  /*1370*/  HGMMA.64x8x16.F32 R28, gdesc[UR8], RZ, !UPT, gsb0 ;  /* 0x00000000081c79f0 */ /* 0x000fe2000c0008ff */
[----:B------:R-:W-:Y:S01]  /*1380*/  UMOV UR14, UR10 ;  /* 0x0000000a000e7c82 */ /* 0x000fe20008000000 */
[----:B------:R-:W-:Y:S01]  /*1390*/  UIADD3 UR10, UR6, 0x46, URZ ;  /* 0x00000046060a7890 */ /* 0x000fe2000fffe03f */
[----:B------:R-:W-:Y:S01]  /*13a0*/  UMOV UR9, 0x40000040 ;  /* 0x4000004000097882 */ /* 0x000fe20000000000 */
[----:B------:R-:W-:Y:S01]  /*13b0*/  UMOV UR11, 0x40000000 ;  /* 0x40000000000b7882 */ /* 0x000fe20000000000 */
[----:B------:R-:W-:Y:S02]  /*13c0*/  WARPGROUP.DEPBAR.LE gsb0, 0x0 ;  /* 0x00008000000079c5 */ /* 0x000fe40000010000 */
[----:B------:R-:W-:-:S06]  /*13d0*/  WARPGROUP.ARRIVE ;  /* 0x00000000000079c5 */ /* 0x000fcc0000000000 */
[----:B------:R-:W-:Y:S01]  /*13e0*/  HGMMA.64x8x16.F32 R24, gdesc[UR12], RZ, !UPT, gsb0 ;  /* 0x000000000c1879f0 */ /* 0x000fe2000c0008ff */
[----:B------:R-:W-:Y:S02]  /*13f0*/  UIADD3 UR12, UR8, 0x2, URZ ;  /* 0x00000002080c7890 */ /* 0x000fe4000fffe03f */
[----:B------:R-:W-:Y:S01]  /*1400*/  UIADD3 UR14, UR6, 0x2, URZ ;  /* 0x00000002060e7890 */ /* 0x000fe2000fffe03f */
[----:B------:R-:W-:Y:S01]  /*1410*/  UMOV UR13, 0x40000040 ;  /* 0x40000040000d7882 */ /* 0x000fe20000000000 */
[----:B------:R-:W-:Y:S01]  /*1420*/  UMOV UR15, 0x40000000 ;  /* 0x40000000000f7882 */ /* 0x000fe20000000000 */
[----:B------:R-:W-:Y:S02]  /*1430*/  WARPGROUP.DEPBAR.LE gsb0, 0x0 ;  /* 0x00008000000079c5 */ /* 0x000fe40000010000 */
[----:B------:R-:W-:-:S06]  /*1440*/  WARPGROUP.ARRIVE ;  /* 0x00000000000079c5 */ /* 0x000fcc0000000000 */
[----:B------:R-:W-:Y:S01]  /*1450*/  HGMMA.64x8x16.F32 R28, gdesc[UR12], R28, gsb0 ;  /* 0x000000000c1c79f0 */ /* 0x000fe2000800081c */
[----:B------:R-:W-:Y:S01]  /*1460*/  UMOV UR12, UR7 ;  /* 0x00000007000c7c82 */ /* 0x000fe20008000000 */
[----:B------:R-:W-:Y:S01]  /*1470*/  UMOV UR13, 0x40000040 ;  /* 0x40000040000d7882 */ /* 0x000fe20000000000 */
[----:B------:R-:W-:Y:S01]  /*1480*/  UIADD3 UR7, UR8, 0x404, URZ ;  /* 0x0000040408077890 */ /* 0x000fe2000fffe03f */
[----:B------:R-:W-:Y:S02]  /*1490*/  WARPGROUP.DEPBAR.LE gsb0, 0x0 ;  /* 0x00008000000079c5 */ /* 0x000fe40000010000 */
[----:B------:R-:W-:-:S06]  /*14a0*/  WARPGROUP.ARRIVE ;  /* 0x00000000000079c5 */ /* 0x000fcc0000000000 */
[----:B------:R-:W-:Y:S01]  /*14b0*/  HGMMA.64x8x16.F32 R24, gdesc[UR12], R24, gsb0 ;  /* 0x000000000c1879f0 */ /* 0x000fe20008000818 */
        /* <DEDUP_REMOVED lines=56> */
[----:B------:R-:W-:Y:S01]  /*1840*/  UIADD3 UR6, UR8, 0xa06, URZ ;  /* 0x00000a0608067890 */ /* 0x000fe2000fffe03f */
[----:B------:R-:W-:Y:S02]  /*1850*/  WARPGROUP.DEPBAR.LE gsb0, 0x0 ;  /* 0x00008000000079c5 */ /* 0x000fe40000010000 */
[----:B------:R-:W-:-:S06]  /*1860*/  WARPGROUP.ARRIVE ;  /* 0x00000000000079c5 */ /* 0x000fcc0000000000 */
[----:B------:R-:W-:Y:S01]  /*1870*/  HGMMA.64x8x16.F32 R28, gdesc[UR12], R28, gsb0 ;  /* 0x000000000c1c79f0 */ /* 0x000fe2000800081c */
[----:B------:R-:W-:Y:S01]  /*1880*/  UMOV UR12, UR7 ;  /* 0x00000007000c7c82 */ /* 0x000fe20008000000 */
[----:B------:R-:W-:Y:S01]  /*1890*/  UMOV UR13, 0x40000040 ;  /* 0x40000040000d7882 */ /* 0x000fe20000000000 */
[----:B------:R-:W-:-:S07]  /*18a0*/  UIADD3 UR7, UR8, 0x606, URZ ;  /* 0x0000060608077890 */ /* 0x000fce000fffe03f */
[----:B------:R-:W-:Y:S01]  /*18b0*/  UMOV UR8, UR7 ;  /* 0x0000000700087c82 */ /* 0x000fe20008000000 */
[----:B------:R-:W-:Y:S02]  /*18c0*/  WARPGROUP.DEPBAR.LE gsb0, 0x0 ;  /* 0x00008000000079c5 */ /* 0x000fe40000010000 */
[----:B------:R-:W-:-:S06]  /*18d0*/  WARPGROUP.ARRIVE ;  /* 0x00000000000079c5 */ /* 0x000fcc0000000000 */
[----:B------:R-:W-:Y:S03]  /*18e0*/  HGMMA.64x8x16.F32 R24, gdesc[UR12], R24, gsb0 ;  /* 0x000000000c1879f0 */ /* 0x000fe60008000818 */
[----:B------:R-:W-:Y:S02]  /*18f0*/  WARPGROUP.DEPBAR.LE gsb0, 0x0 ;  /* 0x00008000000079c5 */ /* 0x000fe40000010000 */
[----:B------:R-:W-:-:S06]  /*1900*/  WARPGROUP.ARRIVE ;  /* 0x00000000000079c5 */ /* 0x000fcc0000000000 */
[----:B------:R-:W-:Y:S01]  /*1910*/  HGMMA.64x8x16.F32 R28, gdesc[UR8], R28, gsb0 ;  /* 0x00000000081c79f0 */ /* 0x000fe2000800081c */
[----:B------:R-:W-:Y:S01]  /*1920*/  UMOV UR8, UR6 ;  /* 0x0000000600087c82 */ /* 0x000fe20008000000 */
[----:B------:R-:W-:Y:S01]  /*1930*/  UMOV UR9, 0x40000040 ;  /* 0x4000004000097882 */ /* 0x000fe20000000000 */
[----:B------:R-:W-:Y:S02]  /*1940*/  WARPGROUP.DEPBAR.LE gsb0, 0x0 ;  /* 0x00008000000079c5 */ /* 0x000fe40000010000 */
[----:B------:R-:W-:-:S06]  /*1950*/  WARPGROUP.ARRIVE ;  /* 0x00000000000079c5 */ /* 0x000fcc0000000000 */
[----:B------:R-:W-:Y:S03]  /*1960*/  HGMMA.64x8x16.F32 R24, gdesc[UR8], R24, gsb0 ;  /* 0x00000000081879f0 */ /* 0x000fe60008000818 */
[----:B------:R-:W-:Y:S02]  /*1970*/  WARPGROUP.DEPBAR.LE gsb0, 0x0 ;  /* 0x00008000000079c5 */ /* 0x000fe40000010000 */
[----:B------:R-:W-:Y:S05]  /*1980*/  @!P1 BRA `(.L_x_18) ;  /* 0x0000000800489947 */ /* 0x000fea0003800000 */
[----:B------:R-:W-:-:S04]  /*1990*/  UIADD3 UR6, UR39, 0x1, URZ ;  /* 0x0000000127067890 */ /* 0x000fc8000fffe03f */
[----:B------:R-:W-:-:S04]  /*19a0*/  UISETP.NE.AND UP0, UPT, UR6, 0x4, UPT ;  /* 0x000000040600788c */ /* 0x000fc8000bf05270 */
[----:B------:R-:W-:Y:S02]  /*19b0*/  USEL UR7, URZ, 0x1, UP0 ;  /* 0x000000013f077887 */ /* 0x000fe40008000000 */
[----:B------:R-:W-:Y:S02]  /*19c0*/  USEL UR6, UR6, URZ, UP0 ;  /* 0x0000003f06067287 */ /* 0x000fe40008000000 */
[----:B------:R-:W-:-:S06]  /*19d0*/  ULOP3.LUT UR7, UR38, UR7, URZ, 0x3c, !UPT ;  /* 0x0000000726077292 */ /* 0x000fcc000f8e3c3f */
[----:B------:R-:W-:Y:S01]  /*19e0*/  IMAD.U32 R4, RZ, RZ, UR7 ;  /* 0x00000007ff047e24 */ /* 0x000fe2000f8e00ff */
[----:B------:R-:W-:-:S06]  /*19f0*/  UMOV UR7, UR39 ;  /* 0x0000002700077c82 */ /* 0x000fcc0008000000 */
.L_x_25:
[----:B01----:R-:W-:Y:S05]  /*1a00*/  @!P0 BRA `(.L_x_19) ;  /* 0x0000000000048947 */ /* 0x003fea0003800000 */
[----:B------:R-:W-:Y:S01]  /*1a10*/  BPT.TRAP 0x1 ;  /* 0x000000040000795c */ /* 0x000fe20000300000 */
.L_x_19:
[----:B------:R-:W0:Y:S01]  /*1a20*/  S2UR UR9, SR_CgaCtaId ;  /* 0x00000000000979c3 */ /* 0x000e220000008800 */
[----:B------:R-:W-:Y:S01]  /*1a30*/  UMOV UR8, 0x400 ;  /* 0x0000040000087882 */ /* 0x000fe20000000000 */
[----:B------:R-:W-:Y:S01]  /*1a40*/  SHF.L.U32 R2, R4, 0x1f, RZ ;  /* 0x0000001f04027819 */ /* 0x000fe200000006ff */
[----:B0-----:R-:W-:-:S04]  /*1a50*/  ULEA UR8, UR9, UR8, 0x18 ;  /* 0x0000000809087291 */ /* 0x001fc8000f8ec03f */
[----:B------:R-:W-:-:S09]  /*1a60*/  ULEA UR9, UR6, UR8, 0x3 ;  /* 0x0000000806097291 */ /* 0x000fd2000f8e183f */
[----:B------:R0:W1:Y:S01]  /*1a70*/  SYNCS.PHASECHK.TRANS64.TRYWAIT P1, [UR9], R2 ;  /* 0x00000002ff0075a7 */ /* 0x0000620008020149 */
[----:B------:R-:W-:Y:S05]  /*1a80*/  @!P0 BRA `(.L_x_20) ;  /* 0x0000000000048947 */ /* 0x000fea0003800000 */
[----:B------:R-:W-:Y:S01]  /*1a90*/  BPT.TRAP 0x1 ;  /* 0x000000040000795c */ /* 0x000fe20000300000 */
.L_x_20:
[----:B-1----:R-:W-:Y:S05]  /*1aa0*/  @P1 BRA `(.L_x_21) ;  /* 0x0000000000081947 */ /* 0x002fea0003800000 */
[----:B------:R-:W1:Y:S02]  /*1ab0*/  SYNCS.PHASECHK.TRANS64.TRYWAIT P1, [UR9], R2 ;  /* 0x00000002ff0075a7 */ /* 0x000e640008020149 */
[----:B-1----:R-:W-:Y:S05]  /*1ac0*/  @!P1 BRA `(.L_x_22) ;  /* 0x0000003400f09947 */ /* 0x002fea0003800000 */
.L_x_21:
[----:B------:R-:W-:Y:S01]  /*1ad0*/  ULEA UR12, UR6, UR5, 0x7 ;  /* 0x00000005060c7291 */ /* 0x000fe2000f8e383f */
[----:B------:R-:W-:Y:S01]  /*1ae0*/  WARPGROUP.ARRIVE ;  /* 0x00000000000079c5 */ /* 0x000fe20000000000 */
[----:B------:R-:W-:Y:S01]  /*1af0*/  UIMAD UR10, UR6, 0xc00, UR4 ;  /* 0x00000c00060a78a4 */ /* 0x000fe2000f8e0204 */
[----:B------:R-:W-:Y:S01]  /*1b00*/  UMOV UR19, 0x40000000 ;  /* 0x4000000000137882 */ /* 0x000fe20000000000 */
[----:B------:R-:W-:Y:S02]  /*1b10*/  UMOV UR17, 0x40000040 ;  /* 0x4000004000117882 */ /* 0x000fe40000000000 */
[----:B------:R-:W-:Y:S01]  /*1b20*/  UIADD3 UR9, UR10, 0x400, URZ ;  /* 0x000004000a097890 */ /* 0x000fe2000fffe03f */
[----:B------:R-:W-:Y:S02]  /*1b30*/  UMOV UR18, UR12 ;  /* 0x0000000c00127c82 */ /* 0x000fe40008000000 */
[----:B------:R-:W-:Y:S01]  /*1b40*/  UMOV UR16, UR10 ;  /* 0x0000000a00107c82 */ /* 0x000fe20008000000 */
[----:B------:R-:W-:Y:S01]  /*1b50*/  UIADD3 UR14, UR12, 0x46, URZ ;  /* 0x000000460c0e7890 */ /* 0x000fe2000fffe03f */
[----:B------:R-:W-:Y:S01]  /*1b60*/  HGMMA.64x8x16.F32 R28, gdesc[UR16], R28, gsb0 ;  /* 0x00000000101c79f0 */ /* 0x000fe2000800081c */
[----:B------:R-:W-:Y:S01]  /*1b70*/  UMOV UR17, 0x40000040 ;  /* 0x4000004000117882 */ /* 0x000fe20000000000 */
[----:B------:R-:W-:Y:S01]  /*1b80*/  UMOV UR16, UR9 ;  /* 0x0000000900107c82 */ /* 0x000fe20008000000 */
[----:B------:R-:W-:Y:S01]  /*1b90*/  UIADD3 UR9, UR10, 0x402, URZ ;  /* 0x000004020a097890 */ /* 0x000fe2000fffe03f */
[----:B------:R-:W-:Y:S01]  /*1ba0*/  UMOV UR15, 0x40000000 ;  /* 0x40000000000f7882 */ /* 0x000fe20000000000 */
[----:B------:R-:W-:Y:S01]  /*1bb0*/  UMOV UR13, 0x40000040 ;  /* 0x40000040000d7882 */ /* 0x000fe20000000000 */
[----:B------:R-:W-:-:S02]  /*1bc0*/  WARPGROUP.DEPBAR.LE gsb0, 0x0 ;  /* 0x00008000000079c5 */ /* 0x000fc40000010000 */
        /* <DEDUP_REMOVED lines=71> */
[----:B------:R-:W-:Y:S02]  /*2040*/  UIADD3 UR12, UR10, 0x606, URZ ;  /* 0x000006060a0c7890 */ /* 0x000fe4000fffe03f */
[----:B------:R-:W-:Y:S01]  /*2050*/  UIADD3 UR10, UR10, 0xa06, URZ ;  /* 0x00000a060a0a7890 */ /* 0x000fe2000fffe03f */
        /* <DEDUP_REMOVED lines=18> */
[----:B------:R-:W-:Y:S01]  /*2180*/  BPT.TRAP 0x1 ;  /* 0x000000040000795c */ /* 0x000fe20000300000 */
.L_x_23:
[----:B------:R-:W-:Y:S01]  /*2190*/  ULEA UR8, UR7, UR8, 0x3 ;  /* 0x0000000807087291 */ /* 0x000fe2000f8e183f */
[----:B------:R-:W-:-:S03]  /*21a0*/  ISETP.GT.U32.AND P1, PT, R17, 0x1, PT ;  /* 0x000000011100780c */ /* 0x000fc60003f24070 */
[----:B------:R-:W-:-:S04]  /*21b0*/  UIADD3 UR8, UR8, 0x20, URZ ;  /* 0x0000002008087890 */ /* 0x000fc8000fffe03f */
[----:B------:R-:W-:-:S09]  /*21c0*/  UPRMT UR8, URZ, 0x654, UR8 ;  /* 0x000006543f087896 */ /* 0x000fd20008000008 */
[----:B------:R-:W-:Y:S01]  /*21d0*/  SYNCS.ARRIVE.TRANS64.RED.A1T0 RZ, [UR8], RZ ;  /* 0x000000ffffff79a7 */ /* 0x000fe20008100408 */
[----:B------:R-:W-:Y:S05]  /*21e0*/  @P1 BRA `(.L_x_24) ;  /* 0x0000000000041947 */ /* 0x000fea0003800000 */
[----:B------:R-:W-:Y:S01]  /*21f0*/  BPT.TRAP 0x1 ;  /* 0x000000040000795c */ /* 0x000fe20000300000 */
.L_x_24:
[----:B------:R-:W-:Y:S01]  /*2200*/  UIADD3 UR6, UR6, 0x1, URZ ;  /* 0x0000000106067890 */ /* 0x000fe2000fffe03f */
[C---:B------:R-:W-:Y:S01]  /*2210*/  ISETP.GT.AND P1, PT, R0.reuse, 0x1, PT ;  /* 0x000000010000780c */ /* 0x040fe20003f24270 */
[----:B------:R-:W-:Y:S01]  /*2220*/  UIADD3 UR7, UR7, 0x1, URZ ;  /* 0x0000000107077890 */ /* 0x000fe2000fffe03f */
[----:B------:R-:W-:Y:S01]  /*2230*/  VIADD R0, R0, 0xffffffff ;  /* 0xffffffff00007836 */ /* 0x000fe20000000000 */
[----:B------:R-:W-:Y:S02]  /*2240*/  UISETP.NE.AND UP0, UPT, UR6, 0x4, UPT ;  /* 0x000000040600788c */ /* 0x000fe4000bf05270 */
[----:B------:R-:W-:Y:S02]  /*2250*/  UISETP.NE.AND UP1, UPT, UR7, 0x4, UPT ;  /* 0x000000040700788c */ /* 0x000fe4000bf25270 */
[----:B------:R-:W-:Y:S02]  /*2260*/  USEL UR8, URZ, 0x1, UP0 ;  /* 0x000000013f087887 */ /* 0x000fe40008000000 */
[----:B------:R-:W-:-:S02]  /*2270*/  USEL UR6, UR6, URZ, UP0 ;  /* 0x0000003f06067287 */ /* 0x000fc40008000000 */
[----:B------:R-:W-:Y:S02]  /*2280*/  USEL UR7, UR7, URZ, UP1 ;  /* 0x0000003f07077287 */ /* 0x000fe40008800000 */
[----:B------:R-:W-:Y:S01]  /*2290*/  LOP3.LUT R4, R4, UR8, RZ, 0x3c, !PT ;  /* 0x0000000804047c12 */ /* 0x000fe2000f8e3cff */
[----:B------:R-:W-:Y:S09]  /*22a0*/  @P1 BRA `(.L_x_25) ;  /* 0xfffffff400d41947 */ /* 0x000ff2000383ffff */
.L_x_18:
[----:B------:R-:W3:Y:S02]  /*22b0*/  LDC R0, c[0x0][0x28c] ;  /* 0x0000a300ff007b82 */ /* 0x000ee40000000800 */
[----:B---3--:R-:W-:-:S13]  /*22c0*/  ISETP.GE.AND P1, PT, R0, 0x1, PT ;  /* 0x000000010000780c */ /* 0x008fda0003f26270 */
[----:B------:R-:W-:Y:S05]  /*22d0*/  @!P1 BRA `(.L_x_26) ;  /* 0x0000000000409947 */ /* 0x000fea0003800000 */
[----:B------:R-:W-:Y:S05]  /*22e0*/  @!P0 BRA `(.L_x_27) ;  /* 0x0000000000048947 */ /* 0x000fea0003800000 */
[----:B------:R-:W-:Y:S01]  /*22f0*/  BPT.TRAP 0x1 ;  /* 0x000000040000795c */ /* 0x000fe20000300000 */
.L_x_27:
[----:B------:R-:W3:Y:S01]  /*2300*/  S2UR UR6, SR_CgaCtaId ;  /* 0x00000000000679c3 */ /* 0x000ee20000008800 */
[----:B------:R-:W-:Y:S01]  /*2310*/  UISETP.LT.AND UP0, UPT, UR40, 0x1, UPT ;  /* 0x000000012800788c */ /* 0x000fe2000bf01270 */
[----:B------:R-:W-:Y:S01]  /*2320*/  ISETP.GT.U32.AND P0, PT, R17, 0x1, PT ;  /* 0x000000011100780c */ /* 0x000fe20003f04070 */
[----:B------:R-:W-:Y:S02]  /*2330*/  UMOV UR5, 0x400 ;  /* 0x0000040000057882 */ /* 0x000fe40000000000 */
[----:B------:R-:W-:-:S04]  /*2340*/  USEL UR4, UR40, 0x1, UP0 ;  /* 0x0000000128047887 */ /* 0x000fc80008000000 */
[----:B------:R-:W-:-:S04]  /*2350*/  UIADD3 UR4, UR39, UR40, -UR4 ;  /* 0x0000002827047290 */ /* 0x000fc8000fffe804 */
[----:B------:R-:W-:-:S04]  /*2360*/  USHF.L.U32 UR4, UR4, 0x3, URZ ;  /* 0x0000000304047899 */ /* 0x000fc8000800063f */
[----:B------:R-:W-:Y:S02]  /*2370*/  ULOP3.LUT UR4, UR4, 0x18, URZ, 0xc0, !UPT ;  /* 0x0000001804047892 */ /* 0x000fe4000f8ec03f */
[----:B---3--:R-:W-:-:S04]  /*2380*/  ULEA UR5, UR6, UR5, 0x18 ;  /* 0x0000000506057291 */ /* 0x008fc8000f8ec03f */
[----:B------:R-:W-:-:S04]  /*2390*/  UIADD3 UR4, UR5, 0x20, UR4 ;  /* 0x0000002005047890 */ /* 0x000fc8000fffe004 */
[----:B------:R-:W-:-:S09]  /*23a0*/  UPRMT UR4, URZ, 0x654, UR4 ;  /* 0x000006543f047896 */ /* 0x000fd20008000004 */
[----:B------:R-:W-:Y:S01]  /*23b0*/  SYNCS.ARRIVE.TRANS64.RED.A1T0 RZ, [UR4], RZ ;  /* 0x000000ffffff79a7 */ /* 0x000fe20008100404 */
[----:B------:R-:W-:Y:S05]  /*23c0*/  @P0 BRA `(.L_x_26) ;  /* 0x0000000000040947 */ /* 0x000fea0003800000 */
[----:B------:R-:W-:Y:S01]  /*23d0*/  BPT.TRAP 0x1 ;  /* 0x000000040000795c */ /* 0x000fe20000300000 */
.L_x_26:
[----:B------:R-:W3:Y:S01]  /*23e0*/  LDC R7, c[0x0][0x288] ;  /* 0x0000a200ff077b82 */ /* 0x000ee20000000800 */
[----:B------:R-:W-:Y:S01]  /*23f0*/  LOP3.LUT R0, R23, 0x1, RZ, 0xc0, !PT ;  /* 0x0000000117007812 */ /* 0x000fe200078ec0ff */
[----:B------:R-:W-:Y:S01]  /*2400*/  UIADD3 UR39, UR40, UR39, URZ ;  /* 0x0000002728277290 */ /* 0x000fe2000fffe03f */
[----:B01----:R-:W-:Y:S01]  /*2410*/  SHF.R.U32.HI R2, RZ, 0x2, R16 ;  /* 0x00000002ff027819 */ /* 0x003fe20000011610 */
[----:B------:R-:W-:Y:S01]  /*2420*/  IMAD.SHL.U32 R11, R36, 0x8, RZ ;  /* 0x00000008240b7824 */ /* 0x000fe200078e00ff */
[----:B------:R-:W-:Y:S01]  /*2430*/  LOP3.LUT R3, R16, 0x60, RZ, 0xc0, !PT ;  /* 0x0000006010037812 */ /* 0x000fe200078ec0ff */
[----:B------:R-:W-:Y:S01]  /*2440*/  IMAD.SHL.U32 R5, R0, 0x40, RZ ;  /* 0x0000004000057824 */ /* 0x000fe200078e00ff */
[----:B------:R-:W-:Y:S01]  /*2450*/  LOP3.LUT R2, R2, 0x7, RZ, 0xc0, !PT ;  /* 0x0000000702027812 */ /* 0x000fe200078ec0ff */
[----:B------:R-:W-:Y:S01]  /*2460*/  USHF.R.U32.HI UR4, URZ, 0x2, UR39 ;  /* 0x000000023f047899 */ /* 0x000fe20008011627 */
[----:B------:R-:W-:Y:S01]  /*2470*/  SHF.R.U32.HI R3, RZ, 0x1, R3 ;  /* 0x00000001ff037819 */ /* 0x000fe20000011603 */
[----:B------:R-:W-:Y:S01]  /*2480*/  IMAD.SHL.U32 R4, R16, 0x2, RZ ;  /* 0x0000000210047824 */ /* 0x000fe200078e00ff */
[--C-:B------:R-:W-:Y:S01]  /*2490*/  LOP3.LUT R8, R5, 0x40, R2.reuse, 0xe2, !PT ;  /* 0x0000004005087812 */ /* 0x100fe200078ee202 */
[----:B------:R-:W-:Y:S01]  /*24a0*/  ULOP3.LUT UR4, UR4, 0x1, URZ, 0xc0, !UPT ;  /* 0x0000000104047892 */ /* 0x000fe2000f8ec03f */
[----:B------:R-:W-:Y:S01]  /*24b0*/  IADD3 R5, RZ, -R3, -R2 ;  /* 0x80000003ff057210 */ /* 0x000fe20007ffe802 */
[----:B------:R-:W-:Y:S01]  /*24c0*/  ULDC UR8, c[0x0][0x284] ;  /* 0x0000a10000087ab9 */ /* 0x000fe20000000800 */
[----:B------:R-:W-:Y:S01]  /*24d0*/  UISETP.GT.U32.AND UP1, UPT, UR39, 0x3, UPT ;  /* 0x000000032700788c */ /* 0x000fe2000bf24070 */
[----:B------:R-:W-:Y:S01]  /*24e0*/  SHF.R.S32.HI R15, RZ, 0x1f, R33 ;  /* 0x0000001fff0f7819 */ /* 0x000fe20000011421 */
[----:B------:R-:W-:Y:S01]  /*24f0*/  UISETP.NE.U32.AND UP0, UPT, UR4, 0x1, UPT ;  /* 0x000000010400788c */ /* 0x000fe2000bf05070 */
[----:B------:R-:W-:Y:S01]  /*2500*/  IMAD R6, R0, -0x40, R5 ;  /* 0xffffffc000067824 */ /* 0x000fe200078e0205 */
[----:B------:R-:W-:Y:S01]  /*2510*/  LOP3.LUT R0, R16, 0x3, RZ, 0xc0, !PT ;  /* 0x0000000310007812 */ /* 0x000fe200078ec0ff */
[----:B------:R-:W-:Y:S01]  /*2520*/  ULDC.64 UR6, c[0x0][0x5d0] ;  /* 0x0001740000067ab9 */ /* 0x000fe20000000a00 */
[----:B------:R-:W-:Y:S01]  /*2530*/  LOP3.LUT R4, R11, 0x6, R4, 0xf8, !PT ;  /* 0x000000060b047812 */ /* 0x000fe200078ef804 */
[----:B------:R-:W-:Y:S01]  /*2540*/  UISETP.LT.U32.AND UP1, UPT, UR40, 0x4, UP1 ;  /* 0x000000042800788c */ /* 0x000fe20008f21070 */
[----:B------:R-:W-:Y:S01]  /*2550*/  IMAD R2, R15, UR6, RZ ;  /* 0x000000060f027c24 */ /* 0x000fe2000f8e02ff */
[----:B---3--:R-:W-:Y:S01]  /*2560*/  ISETP.GE.AND P0, PT, R11, R7, PT ;  /* 0x000000070b00720c */ /* 0x008fe20003f06270 */
[----:B------:R-:W-:Y:S01]  /*2570*/  IMAD R0, R0, -0x2, R7 ;  /* 0xfffffffe00007824 */ /* 0x000fe200078e0207 */
[----:B------:R-:W-:Y:S01]  /*2580*/  UISETP.GT.U32.AND UP0, UPT, UR40, 0x3, !UP0 ;  /* 0x000000032800788c */ /* 0x000fe2000c704070 */
[----:B------:R-:W-:Y:S01]  /*2590*/  IMAD R7, R37, 0xc0, RZ ;  /* 0x000000c025077824 */ /* 0x000fe200078e02ff */
[----:B------:R-:W-:Y:S01]  /*25a0*/  SHF.R.S32.HI R5, RZ, 0x1f, R4 ;  /* 0x0000001fff057819 */ /* 0x000fe20000011404 */
[----:B------:R-:W-:Y:S01]  /*25b0*/  USEL UR5, URZ, 0x1, !UP1 ;  /* 0x000000013f057887 */ /* 0x000fe2000c800000 */
[----:B------:R-:W-:Y:S01]  /*25c0*/  LOP3.LUT R8, R8, R3, RZ, 0xfc, !PT ;  /* 0x0000000308087212 */ /* 0x000fe200078efcff */
[----:B------:R-:W-:Y:S01]  /*25d0*/  USEL UR4, URZ, 0x1, !UP0 ;  /* 0x000000013f047887 */ /* 0x000fe2000c000000 */
[----:B------:R-:W-:Y:S01]  /*25e0*/  ISETP.GE.OR P0, PT, R7, UR8, P0 ;  /* 0x0000000807007c0c */ /* 0x000fe20008706670 */
[C---:B------:R-:W-:Y:S01]  /*25f0*/  IMAD R13, R33.reuse, UR7, R2 ;  /* 0x00000007210d7c24 */ /* 0x040fe2000f8e0202 */
[----:B------:R-:W-:Y:S01]  /*2600*/  ULOP3.LUT UR39, UR39, 0x3, URZ, 0xc0, !UPT ;  /* 0x0000000327277892 */ /* 0x000fe2000f8ec03f */
[----:B------:R-:W-:Y:S01]  /*2610*/  IMAD.WIDE.U32 R2, R33, UR6, R4 ;  /* 0x0000000621027c25 */ /* 0x000fe2000f8e0004 */
[----:B------:R-:W-:Y:S01]  /*2620*/  IADD3 R50, -R7, UR8, R6 ;  /* 0x0000000807327c10 */ /* 0x000fe2000fffe106 */
[----:B------:R-:W-:-:S02]  /*2630*/  ULOP3.LUT UR38, UR4, UR38, UR5, 0x96, !UPT ;  /* 0x0000002604267292 */ /* 0x000fc4000f8e9605 */
[----:B------:R-:W-:Y:S02]  /*2640*/  IMAD.MOV.U32 R9, RZ, RZ, RZ ;  /* 0x000000ffff097224 */ /* 0x000fe400078e00ff */
[----:B------:R-:W-:Y:S02]  /*2650*/  IMAD.IADD R54, R0, 0x1, -R11 ;  /* 0x0000000100367824 */ /* 0x000fe400078e0a0b */
[----:B------:R-:W-:Y:S02]  /*2660*/  IMAD.IADD R7, R3, 0x1, R13 ;  /* 0x0000000103077824 */ /* 0x000fe400078e020d */
[----:B------:R-:W-:-:S04]  /*2670*/  IMAD.WIDE R8, R37, 0xc0, R8 ;  /* 0x000000c025087825 */ /* 0x000fc800078e0208 */
[----:B------:R-:W-:Y:S02]  /*2680*/  IMAD.MOV.U32 R0, RZ, RZ, -0x1 ;  /* 0xffffffffff007424 */ /* 0x000fe400078e00ff */
[----:B------:R-:W-:Y:S01]  /*2690*/  IMAD.MOV.U32 R6, RZ, RZ, R2 ;  /* 0x000000ffff067224 */ /* 0x000fe200078e0002 */
[----:B------:R-:W-:Y:S06]  /*26a0*/  @P0 BRA `(.L_x_28) ;  /* 0x0000000c00800947 */ /* 0x000fec0003800000 */
[----:B------:R-:W0:Y:S01]  /*26b0*/  LDC.64 R2, c[0x0][0x5c8] ;  /* 0x00017200ff027b82 */ /* 0x000e220000000a00 */
[----:B-----5:R-:W-:Y:S01]  /*26c0*/  FSETP.NEU.AND P0, PT, R34, RZ, PT ;  /* 0x000000ff2200720b */ /* 0x020fe20003f0d000 */
[----:B------:R-:W-:Y:S01]  /*26d0*/  BSSY B0, `(.L_x_28) ;  /* 0x00000dd000007945 */ /* 0x000fe20003800000 */
[-C--:B0-----:R-:W-:Y:S02]  /*26e0*/  IMAD R10, R9, R2.reuse, RZ ;  /* 0x00000002090a7224 */ /* 0x081fe400078e02ff */
[----:B------:R-:W-:-:S04]  /*26f0*/  IMAD.WIDE.U32 R38, R8, R2, R6 ;  /* 0x0000000208267225 */ /* 0x000fc800078e0006 */
[----:B------:R-:W-:-:S04]  /*2700*/  IMAD R7, R8, R3, R10 ;  /* 0x0000000308077224 */ /* 0x000fc800078e020a */
[----:B--2---:R-:W-:Y:S01]  /*2710*/  IMAD.IADD R35, R39, 0x1, R7 ;  /* 0x0000000127237824 */ /* 0x004fe200078e0207 */
[----:B------:R-:W-:Y:S06]  /*2720*/  @!P0 BRA `(.L_x_29) ;  /* 0x0000000800908947 */ /* 0x000fec0003800000 */
[----:B------:R-:W0:Y:S01]  /*2730*/  LDC.64 R10, c[0x0][0x5b8] ;  /* 0x00016e00ff0a7b82 */ /* 0x000e220000000a00 */
[----:B------:R-:W-:Y:S01]  /*2740*/  ISETP.GT.AND P1, PT, R50, RZ, PT ;  /* 0x000000ff3200720c */ /* 0x000fe20003f24270 */
[----:B------:R-:W-:-:S03]  /*2750*/  ULDC.64 UR4, c[0x0][0x5c0] ;  /* 0x0001700000047ab9 */ /* 0x000fc60000000a00 */
[----:B------:R-:W-:-:S03]  /*2760*/  ISETP.GT.AND P2, PT, R54, RZ, P1 ;  /* 0x000000ff3600720c */ /* 0x000fc60000f44270 */
[----:B------:R-:W1:Y:S08]  /*2770*/  LDC.64 R52, c[0x0][0x5b0] ;  /* 0x00016c00ff347b82 */ /* 0x000e700000000a00 */
[----:B------:R-:W2:Y:S01]  /*2780*/  LDC.64 R6, c[0x0][0x5a8] ;  /* 0x00016a00ff067b82 */ /* 0x000ea20000000a00 */
[-C--:B0-----:R-:W-:Y:S02]  /*2790*/  IMAD R12, R15, R10.reuse, RZ ;  /* 0x0000000a0f0c7224 */ /* 0x081fe400078e02ff */
[----:B------:R-:W-:-:S04]  /*27a0*/  IMAD.WIDE.U32 R42, R33, R10, R4 ;  /* 0x0000000a212a7225 */ /* 0x000fc800078e0004 */
[----:B------:R-:W-:Y:S02]  /*27b0*/  IMAD R49, R33, R11, R12 ;  /* 0x0000000b21317224 */ /* 0x000fe400078e020c */
[-C--:B-1----:R-:W-:Y:S02]  /*27c0*/  IMAD R11, R9, R52.reuse, RZ ;  /* 0x00000034090b7224 */ /* 0x082fe400078e02ff */
[----:B------:R-:W-:Y:S02]  /*27d0*/  IMAD.IADD R15, R43, 0x1, R49 ;  /* 0x000000012b0f7824 */ /* 0x000fe400078e0231 */
[----:B------:R-:W-:Y:S02]  /*27e0*/  IMAD.MOV.U32 R14, RZ, RZ, R42 ;  /* 0x000000ffff0e7224 */ /* 0x000fe400078e002a */
[C---:B------:R-:W-:Y:S02]  /*27f0*/  IMAD R51, R8.reuse, R53, R11 ;  /* 0x0000003508337224 */ /* 0x040fe400078e020b */
[----:B------:R-:W-:-:S04]  /*2800*/  IMAD.WIDE.U32 R12, R8, R52, R14 ;  /* 0x00000034080c7225 */ /* 0x000fc800078e000e */
[----:B------:R-:W-:Y:S01]  /*2810*/  IMAD.IADD R11, R13, 0x1, R51 ;  /* 0x000000010d0b7824 */ /* 0x000fe200078e0233 */
[----:B--2---:R-:W-:-:S04]  /*2820*/  LEA R20, P0, R12, R6, 0x1 ;  /* 0x000000060c147211 */ /* 0x004fc800078008ff */
[----:B------:R-:W-:-:S05]  /*2830*/  LEA.HI.X R21, R12, R7, R11, 0x1, P0 ;  /* 0x000000070c157211 */ /* 0x000fca00000f0c0b */
[----:B------:R0:W2:Y:S01]  /*2840*/  @P2 LDG.E.LTC128B.U16 R11, desc[UR36][R20.64] ;  /* 0x00000024140b2981 */ /* 0x0000a2000c1e1520 */
[----:B------:R-:W-:Y:S01]  /*2850*/  LEA R12, P0, R38, UR4, 0x1 ;  /* 0x00000004260c7c11 */ /* 0x000fe2000f8008ff */
[----:B------:R-:W-:Y:S01]  /*2860*/  IMAD.WIDE.U32 R36, R8, R52, R4 ;  /* 0x0000003408247225 */ /* 0x000fe200078e0004 */
[----:B------:R-:W-:Y:S01]  /*2870*/  ISETP.GT.AND P1, PT, R54, 0x1, P1 ;  /* 0x000000013600780c */ /* 0x000fe20000f24270 */
[----:B------:R-:W-:Y:S02]  /*2880*/  BSSY B1, `(.L_x_30) ;  /* 0x0000010000017945 */ /* 0x000fe40003800000 */
[----:B------:R-:W-:Y:S02]  /*2890*/  IMAD.IADD R37, R51, 0x1, R37 ;  /* 0x0000000133257824 */ /* 0x000fe400078e0225 */
[----:B------:R-:W-:-:S04]  /*28a0*/  IMAD.WIDE.U32 R36, R33, R10, R36 ;  /* 0x0000000a21247225 */ /* 0x000fc800078e0024 */
[----:B0-----:R-:W-:Y:S01]  /*28b0*/  IMAD.IADD R21, R49, 0x1, R37 ;  /* 0x0000000131157824 */ /* 0x001fe200078e0225 */
[----:B------:R-:W-:Y:S01]  /*28c0*/  SHF.L.U64.HI R37, R52, 0x3, R53 ;  /* 0x0000000334257819 */ /* 0x000fe20000010235 */
[----:B--2---:R-:W-:-:S05]  /*28d0*/  HADD2.F32 R13, -RZ, R11.H0_H0 ;  /* 0x2000000bff0d7230 */ /* 0x004fca0000004100 */
[----:B------:R-:W-:-:S04]  /*28e0*/  FMUL R13, R13, R34 ;  /* 0x000000220d0d7220 */ /* 0x000fc80000400000 */
[----:B------:R-:W-:Y:S01]  /*28f0*/  FFMA R28, R28, R32, R13 ;  /* 0x000000201c1c7223 */ /* 0x000fe2000000000d */
[----:B------:R-:W-:Y:S02]  /*2900*/  LEA.HI.X R13, R38, UR5, R35, 0x1, P0 ;  /* 0x00000005260d7c11 */ /* 0x000fe400080f0c23 */
[C---:B------:R-:W-:Y:S02]  /*2910*/  LEA R20, P0, R36.reuse, R6, 0x1 ;  /* 0x0000000624147211 */ /* 0x040fe400078008ff */
[----:B------:R-:W-:Y:S02]  /*2920*/  F2FP.F16.F32.PACK_AB R28, RZ, R28 ;  /* 0x0000001cff1c723e */ /* 0x000fe400000000ff */
[----:B------:R-:W-:Y:S01]  /*2930*/  LEA.HI.X R21, R36, R7, R21, 0x1, P0 ;  /* 0x0000000724157211 */ /* 0x000fe200000f0c15 */
[----:B------:R-:W-:Y:S02]  /*2940*/  IMAD.SHL.U32 R36, R52, 0x8, RZ ;  /* 0x0000000834247824 */ /* 0x000fe400078e00ff */
[----:B------:R0:W-:Y:S01]  /*2950*/  @P2 STG.E.U16 desc[UR36][R12.64], R28 ;  /* 0x0000001c0c002986 */ /* 0x0001e2000c101524 */
[----:B------:R-:W-:Y:S05]  /*2960*/  @!P1 BRA `(.L_x_31) ;  /* 0x0000000000049947 */ /* 0x000fea0003800000 */
[----:B------:R1:W5:Y:S02]  /*2970*/  LDG.E.LTC128B.U16 R11, desc[UR36][R20.64+0x2] ;  /* 0x00000224140b7981 */ /* 0x000364000c1e1520 */
.L_x_31:
[----:B------:R-:W-:Y:S05]  /*2980*/  BSYNC B1 ;  /* 0x0000000000017941 */ /* 0x000fea0003800000 */
.L_x_30:
[----:B-1---5:R-:W-:Y:S01]  /*2990*/  HADD2.F32 R21, -RZ, R11.H0_H0 ;  /* 0x2000000bff157230 */ /* 0x022fe20000004100 */
[----:B------:R-:W-:Y:S01]  /*29a0*/  ISETP.GT.AND P0, PT, R50, 0x8, PT ;  /* 0x000000083200780c */ /* 0x000fe20003f04270 */
[----:B------:R-:W-:Y:S01]  /*29b0*/  IMAD.WIDE.U32 R38, R8, R52, R36 ;  /* 0x0000003408267225 */ /* 0x000fe200078e0024 */
[----:B------:R-:W-:Y:S03]  /*29c0*/  BSSY B1, `(.L_x_32) ;  /* 0x000000d000017945 */ /* 0x000fe60003800000 */
[----:B------:R-:W-:Y:S01]  /*29d0*/  FMUL R20, R21, R34 ;  /* 0x0000002215147220 */ /* 0x000fe20000400000 */
[----:B------:R-:W-:Y:S01]  /*29e0*/  ISETP.GT.AND P2, PT, R54, RZ, P0 ;  /* 0x000000ff3600720c */ /* 0x000fe20000744270 */
[----:B------:R-:W-:Y:S01]  /*29f0*/  IMAD.IADD R35, R51, 0x1, R39 ;  /* 0x0000000133237824 */ /* 0x000fe200078e0227 */
[----:B------:R-:W-:Y:S01]  /*2a00*/  IADD3 R21, P3, R42, R38, RZ ;  /* 0x000000262a157210 */ /* 0x000fe20007f7e0ff */
[----:B------:R-:W-:-:S04]  /*2a10*/  FFMA R20, R29, R32, R20 ;  /* 0x000000201d147223 */ /* 0x000fc80000000014 */
[----:B0-----:R-:W-:Y:S01]  /*2a20*/  IMAD.X R28, R35, 0x1, R15, P3 ;  /* 0x00000001231c7824 */ /* 0x001fe200018e060f */
[----:B------:R-:W-:Y:S02]  /*2a30*/  F2FP.F16.F32.PACK_AB R29, RZ, R20 ;  /* 0x00000014ff1d723e */ /* 0x000fe400000000ff */
[----:B------:R-:W-:-:S03]  /*2a40*/  LEA R20, P3, R21, R6, 0x1 ;  /* 0x0000000615147211 */ /* 0x000fc600078608ff */
[----:B------:R0:W-:Y:S01]  /*2a50*/  @P1 STG.E.U16 desc[UR36][R12.64+0x2], R29 ;  /* 0x0000021d0c001986 */ /* 0x0001e2000c101524 */
[----:B------:R-:W-:Y:S01]  /*2a60*/  LEA.HI.X R21, R21, R7, R28, 0x1, P3 ;  /* 0x0000000715157211 */ /* 0x000fe200018f0c1c */
[----:B------:R-:W-:Y:S08]  /*2a70*/  @!P2 BRA `(.L_x_33) ;  /* 0x000000000004a947 */ /* 0x000ff00003800000 */
[----:B------:R1:W5:Y:S02]  /*2a80*/  LDG.E.LTC128B.U16 R11, desc[UR36][R20.64] ;  /* 0x00000024140b7981 */ /* 0x000364000c1e1520 */
.L_x_33:
[----:B------:R-:W-:Y:S05]  /*2a90*/  BSYNC B1 ;  /* 0x0000000000017941 */ /* 0x000fea0003800000 */
.L_x_32:
[----:B-1---5:R-:W-:Y:S01]  /*2aa0*/  HADD2.F32 R21, -RZ, R11.H0_H0 ;  /* 0x2000000bff157230 */ /* 0x022fe20000004100 */
[----:B------:R-:W-:Y:S01]  /*2ab0*/  IADD3 R20, P1, R4, R38, RZ ;  /* 0x0000002604147210 */ /* 0x000fe20007f3e0ff */
[----:B------:R-:W-:Y:S01]  /*2ac0*/  BSSY B1, `(.L_x_34) ;  /* 0x0000010000017945 */ /* 0x000fe20003800000 */
[----:B------:R-:W-:Y:S02]  /*2ad0*/  ISETP.GT.AND P0, PT, R54, 0x1, P0 ;  /* 0x000000013600780c */ /* 0x000fe40000704270 */
[----:B0-----:R-:W-:Y:S01]  /*2ae0*/  FMUL R29, R21, R34 ;  /* 0x00000022151d7220 */ /* 0x001fe20000400000 */
[----:B------:R-:W-:Y:S01]  /*2af0*/  IMAD.X R21, R5, 0x1, R35, P1 ;  /* 0x0000000105157824 */ /* 0x000fe200008e0623 */
[----:B------:R-:W-:Y:S02]  /*2b00*/  LEA R12, P1, R2, R12, 0x4 ;  /* 0x0000000c020c7211 */ /* 0x000fe400078220ff */
[----:B------:R-:W-:Y:S01]  /*2b10*/  FFMA R29, R30, R32, R29 ;  /* 0x000000201e1d7223 */ /* 0x000fe2000000001d */
[----:B------:R-:W-:Y:S01]  /*2b20*/  IMAD.WIDE.U32 R20, R33, R10, R20 ;  /* 0x0000000a21147225 */ /* 0x000fe200078e0014 */
[----:B------:R-:W-:-:S03]  /*2b30*/  LEA.HI.X R13, R2, R13, R3, 0x4, P1 ;  /* 0x0000000d020d7211 */ /* 0x000fc600008f2403 */
[----:B------:R-:W-:Y:S01]  /*2b40*/  F2FP.F16.F32.PACK_AB R29, RZ, R29 ;  /* 0x0000001dff1d723e */ /* 0x000fe200000000ff */
[----:B------:R-:W-:Y:S01]  /*2b50*/  IMAD.IADD R21, R49, 0x1, R21 ;  /* 0x0000000131157824 */ /* 0x000fe200078e0215 */
[C---:B------:R-:W-:Y:S02]  /*2b60*/  LEA R28, P1, R20.reuse, R6, 0x1 ;  /* 0x00000006141c7211 */ /* 0x040fe400078208ff */
[----:B------:R-:W-:Y:S02]  /*2b70*/  PRMT R30, R29, 0x7610, R30 ;  /* 0x000076101d1e7816 */ /* 0x000fe4000000001e */
[----:B------:R-:W-:-:S03]  /*2b80*/  LEA.HI.X R29, R20, R7, R21, 0x1, P1 ;  /* 0x00000007141d7211 */ /* 0x000fc600008f0c15 */
[----:B------:R0:W-:Y:S01]  /*2b90*/  @P2 STG.E.U16 desc[UR36][R12.64], R30 ;  /* 0x0000001e0c002986 */ /* 0x0001e2000c101524 */
[----:B------:R-:W-:Y:S05]  /*2ba0*/  @!P0 BRA `(.L_x_35) ;  /* 0x0000000000048947 */ /* 0x000fea0003800000 */
[----:B------:R1:W5:Y:S02]  /*2bb0*/  LDG.E.LTC128B.U16 R11, desc[UR36][R28.64+0x2] ;  /* 0x000002241c0b7981 */ /* 0x000364000c1e1520 */
.L_x_35:
[----:B------:R-:W-:Y:S05]  /*2bc0*/  BSYNC B1 ;  /* 0x0000000000017941 */ /* 0x000fea0003800000 */
.L_x_34:
[----:B------:R-:W-:Y:S01]  /*2bd0*/  IMAD.MOV.U32 R20, RZ, RZ, R38 ;  /* 0x000000ffff147224 */ /* 0x000fe200078e0026 */
[----:B------:R-:W-:Y:S01]  /*2be0*/  ISETP.GT.AND P1, PT, R50, 0x80, PT ;  /* 0x000000803200780c */ /* 0x000fe20003f24270 */
[--C-:B------:R-:W-:Y:S01]  /*2bf0*/  IMAD.MOV.U32 R21, RZ, RZ, R35.reuse ;  /* 0x000000ffff157224 */ /* 0x100fe200078e0023 */
[----:B-----5:R-:W-:Y:S01]  /*2c00*/  PRMT R35, R11, 0x7610, R35 ;  /* 0x000076100b237816 */ /* 0x020fe20000000023 */
[----:B-1----:R-:W-:Y:S01]  /*2c10*/  HADD2.F32 R29, -RZ, R11.H0_H0 ;  /* 0x2000000bff1d7230 */ /* 0x002fe20000004100 */
[----:B------:R-:W-:Y:S01]  /*2c20*/  ISETP.GT.AND P2, PT, R54, RZ, P1 ;  /* 0x000000ff3600720c */ /* 0x000fe20000f44270 */
[----:B------:R-:W-:-:S04]  /*2c30*/  IMAD.WIDE.U32 R44, R52, 0x78, R20 ;  /* 0x00000078342c7825 */ /* 0x000fc800078e0014 */
[----:B------:R-:W-:Y:S01]  /*2c40*/  FMUL R20, R29, R34 ;  /* 0x000000221d147220 */ /* 0x000fe20000400000 */
[----:B------:R-:W-:Y:S01]  /*2c50*/  IMAD R39, R53, 0x78, RZ ;  /* 0x0000007835277824 */ /* 0x000fe200078e02ff */
[----:B------:R-:W-:Y:S01]  /*2c60*/  IADD3 R21, P3, R42, R44, RZ ;  /* 0x0000002c2a157210 */ /* 0x000fe20007f7e0ff */
[----:B------:R-:W-:Y:S02]  /*2c70*/  IMAD.MOV.U32 R46, RZ, RZ, R12 ;  /* 0x000000ffff2e7224 */ /* 0x000fe400078e000c */
[----:B------:R-:W-:Y:S01]  /*2c80*/  FFMA R31, R31, R32, R20 ;  /* 0x000000201f1f7223 */ /* 0x000fe20000000014 */
[----:B------:R-:W-:Y:S02]  /*2c90*/  IMAD.IADD R55, R45, 0x1, R39 ;  /* 0x000000012d377824 */ /* 0x000fe400078e0227 */
[----:B------:R-:W-:Y:S02]  /*2ca0*/  IMAD.MOV.U32 R47, RZ, RZ, R13 ;  /* 0x000000ffff2f7224 */ /* 0x000fe400078e000d */
[----:B------:R-:W-:Y:S01]  /*2cb0*/  IMAD.X R28, R55, 0x1, R15, P3 ;  /* 0x00000001371c7824 */ /* 0x000fe200018e060f */
[----:B------:R-:W-:-:S02]  /*2cc0*/  LEA R20, P3, R21, R6, 0x1 ;  /* 0x0000000615147211 */ /* 0x000fc400078608ff */
[----:B------:R-:W-:Y:S02]  /*2cd0*/  F2FP.F16.F32.PACK_AB R31, RZ, R31 ;  /* 0x0000001fff1f723e */ /* 0x000fe400000000ff */
[----:B------:R-:W-:-:S03]  /*2ce0*/  LEA.HI.X R21, R21, R7, R28, 0x1, P3 ;  /* 0x0000000715157211 */ /* 0x000fc600018f0c1c */
[----:B------:R1:W-:Y:S04]  /*2cf0*/  @P0 STG.E.U16 desc[UR36][R46.64+0x2], R31 ;  /* 0x0000021f2e000986 */ /* 0x0003e8000c101524 */
[----:B------:R2:W3:Y:S01]  /*2d00*/  @P2 LDG.E.LTC128B.U16 R35, desc[UR36][R20.64] ;  /* 0x0000002414232981 */ /* 0x0004e2000c1e1520 */
[----:B------:R-:W-:Y:S01]  /*2d10*/  IMAD.WIDE.U32 R28, R52, 0x78, R36 ;  /* 0x00000078341c7825 */ /* 0x000fe200078e0024 */
[----:B------:R-:W-:Y:S03]  /*2d20*/  BSSY B1, `(.L_x_36) ;  /* 0x0000017000017945 */ /* 0x000fe60003800000 */
[----:B------:R-:W-:Y:S02]  /*2d30*/  IMAD.IADD R39, R39, 0x1, R29 ;  /* 0x0000000127277824 */ /* 0x000fe400078e021d */
[----:B------:R-:W-:-:S02]  /*2d40*/  IMAD.MOV.U32 R38, RZ, RZ, R28 ;  /* 0x000000ffff267224 */ /* 0x000fc400078e001c */
[----:B------:R-:W-:Y:S02]  /*2d50*/  IMAD R53, R3, 0xf0, RZ ;  /* 0x000000f003357824 */ /* 0x000fe400078e02ff */
[----:B-1----:R-:W-:-:S04]  /*2d60*/  IMAD.WIDE.U32 R46, R2, 0xf0, R46 ;  /* 0x000000f0022e7825 */ /* 0x002fc800078e002e */
[----:B0-----:R-:W-:-:S04]  /*2d70*/  IMAD.WIDE.U32 R30, R8, R52, R38 ;  /* 0x00000034081e7225 */ /* 0x001fc800078e0026 */
[----:B--2---:R-:W-:Y:S01]  /*2d80*/  IMAD.IADD R21, R47, 0x1, R53 ;  /* 0x000000012f157824 */ /* 0x004fe200078e0235 */
[----:B------:R-:W-:-:S04]  /*2d90*/  IADD3 R30, P0, R4, R30, RZ ;  /* 0x0000001e041e7210 */ /* 0x000fc80007f1e0ff */
[----:B------:R-:W-:Y:S02]  /*2da0*/  IADD3.X R31, R5, R51, R31, P0, !PT ;  /* 0x00000033051f7210 */ /* 0x000fe400007fe41f */
[----:B------:R-:W-:Y:S01]  /*2db0*/  ISETP.GT.AND P0, PT, R54, 0x1, P1 ;  /* 0x000000013600780c */ /* 0x000fe20000f04270 */
[----:B------:R-:W-:-:S03]  /*2dc0*/  IMAD.WIDE.U32 R30, R33, R10, R30 ;  /* 0x0000000a211e7225 */ /* 0x000fc600078e001e */
[----:B------:R-:W-:Y:S01]  /*2dd0*/  LEA R40, P1, R30, R6, 0x1 ;  /* 0x000000061e287211 */ /* 0x000fe200078208ff */
[----:B---3--:R-:W-:-:S05]  /*2de0*/  HADD2.F32 R11, -RZ, R35.H0_H0 ;  /* 0x20000023ff0b7230 */ /* 0x008fca0000004100 */
[----:B------:R-:W-:-:S04]  /*2df0*/  FMUL R11, R11, R34 ;  /* 0x000000220b0b7220 */ /* 0x000fc80000400000 */
[----:B------:R-:W-:-:S05]  /*2e00*/  FFMA R11, R24, R32, R11 ;  /* 0x00000020180b7223 */ /* 0x000fca000000000b */
[----:B------:R-:W-:Y:S01]  /*2e10*/  F2FP.F16.F32.PACK_AB R20, RZ, R11 ;  /* 0x0000000bff14723e */ /* 0x000fe200000000ff */
[----:B------:R-:W-:-:S03]  /*2e20*/  IMAD.IADD R11, R49, 0x1, R31 ;  /* 0x00000001310b7824 */ /* 0x000fc600078e021f */
[----:B------:R-:W-:Y:S01]  /*2e30*/  PRMT R24, R20, 0x7610, R24 ;  /* 0x0000761014187816 */ /* 0x000fe20000000018 */
[----:B------:R-:W-:Y:S01]  /*2e40*/  @P2 IMAD.MOV.U32 R20, RZ, RZ, R46 ;  /* 0x000000ffff142224 */ /* 0x000fe200078e002e */
[----:B------:R-:W-:-:S04]  /*2e50*/  LEA.HI.X R41, R30, R7, R11, 0x1, P1 ;  /* 0x000000071e297211 */ /* 0x000fc800008f0c0b */
[----:B------:R0:W-:Y:S01]  /*2e60*/  @P2 STG.E.U16 desc[UR36][R20.64], R24 ;  /* 0x0000001814002986 */ /* 0x0001e2000c101524 */
[----:B------:R-:W-:Y:S05]  /*2e70*/  @!P0 BRA `(.L_x_37) ;  /* 0x0000000000048947 */ /* 0x000fea0003800000 */
[----:B------:R1:W5:Y:S02]  /*2e80*/  LDG.E.LTC128B.U16 R35, desc[UR36][R40.64+0x2] ;  /* 0x0000022428237981 */ /* 0x000364000c1e1520 */
.L_x_37:
[----:B------:R-:W-:Y:S05]  /*2e90*/  BSYNC B1 ;  /* 0x0000000000017941 */ /* 0x000fea0003800000 */
.L_x_36:
[----:B-----5:R-:W-:Y:S01]  /*2ea0*/  HADD2.F32 R9, -RZ, R35.H0_H0 ;  /* 0x20000023ff097230 */ /* 0x020fe20000004100 */
[----:B------:R-:W-:Y:S02]  /*2eb0*/  ISETP.GT.AND P1, PT, R50, 0x88, PT ;  /* 0x000000883200780c */ /* 0x000fe40003f24270 */
[----:B------:R-:W-:Y:S02]  /*2ec0*/  IADD3 R42, P3, P4, R42, R44, R36 ;  /* 0x0000002c2a2a7210 */ /* 0x000fe40007c7e024 */
[----:B------:R-:W-:Y:S01]  /*2ed0*/  FMUL R14, R9, R34 ;  /* 0x00000022090e7220 */ /* 0x000fe20000400000 */
[----:B------:R-:W-:Y:S02]  /*2ee0*/  ISETP.GT.AND P2, PT, R54, RZ, P1 ;  /* 0x000000ff3600720c */ /* 0x000fe40000f44270 */
[----:B------:R-:W-:Y:S01]  /*2ef0*/  IADD3.X R9, R15, R55, R37, P3, P4 ;  /* 0x000000370f097210 */ /* 0x000fe20001fe8425 */
[----:B------:R-:W-:Y:S01]  /*2f00*/  FFMA R14, R25, R32, R14 ;  /* 0x00000020190e7223 */ /* 0x000fe2000000000e */
[----:B0-----:R-:W-:Y:S01]  /*2f10*/  LEA R20, P3, R42, R6, 0x1 ;  /* 0x000000062a147211 */ /* 0x001fe200078608ff */
[----:B------:R-:W-:-:S03]  /*2f20*/  IMAD.IADD R15, R53, 0x1, R47 ;  /* 0x00000001350f7824 */ /* 0x000fc600078e022f */
[----:B------:R-:W-:Y:S02]  /*2f30*/  F2FP.F16.F32.PACK_AB R14, RZ, R14 ;  /* 0x0000000eff0e723e */ /* 0x000fe400000000ff */
[----:B------:R-:W-:Y:S02]  /*2f40*/  LEA.HI.X R21, R42, R7, R9, 0x1, P3 ;  /* 0x000000072a157211 */ /* 0x000fe400018f0c09 */
[----:B------:R-:W-:Y:S01]  /*2f50*/  PRMT R24, R14, 0x7610, R24 ;  /* 0x000076100e187816 */ /* 0x000fe20000000018 */
[----:B------:R-:W-:-:S05]  /*2f60*/  @P0 IMAD.MOV.U32 R14, RZ, RZ, R46 ;  /* 0x000000ffff0e0224 */ /* 0x000fca00078e002e */
[----:B------:R0:W-:Y:S04]  /*2f70*/  @P0 STG.E.U16 desc[UR36][R14.64+0x2], R24 ;  /* 0x000002180e000986 */ /* 0x0001e8000c101524 */
[----:B------:R-:W2:Y:S01]  /*2f80*/  @P2 LDG.E.LTC128B.U16 R35, desc[UR36][R20.64] ;  /* 0x0000002414232981 */ /* 0x000ea2000c1e1520 */
[----:B------:R-:W-:Y:S01]  /*2f90*/  IADD3 R28, P0, R36, R28, RZ ;  /* 0x0000001c241c7210 */ /* 0x000fe20007f1e0ff */
[----:B------:R-:W-:Y:S01]  /*2fa0*/  BSSY B1, `(.L_x_38) ;  /* 0x0000015000017945 */ /* 0x000fe20003800000 */
[----:B------:R-:W-:Y:S02]  /*2fb0*/  SHF.L.U64.HI R3, R2, 0x8, R3 ;  /* 0x0000000802037819 */ /* 0x000fe40000010203 */
[----:B------:R-:W-:Y:S01]  /*2fc0*/  ISETP.GT.AND P1, PT, R54, 0x1, P1 ;  /* 0x000000013600780c */ /* 0x000fe20000f24270 */
[----:B------:R-:W-:Y:S01]  /*2fd0*/  IMAD.X R29, R39, 0x1, R37, P0 ;  /* 0x00000001271d7824 */ /* 0x000fe200000e0625 */
[----:B------:R-:W-:-:S05]  /*2fe0*/  LEA R2, P0, R2, R12, 0x8 ;  /* 0x0000000c02027211 */ /* 0x000fca00078040ff */
[----:B------:R-:W-:Y:S02]  /*2ff0*/  IMAD.X R3, R3, 0x1, R13, P0 ;  /* 0x0000000103037824 */ /* 0x000fe400000e060d */
[----:B--2---:R-:W-:-:S05]  /*3000*/  HADD2.F32 R9, -RZ, R35.H0_H0 ;  /* 0x20000023ff097230 */ /* 0x004fca0000004100 */
[----:B------:R-:W-:Y:S01]  /*3010*/  FMUL R11, R9, R34 ;  /* 0x00000022090b7220 */ /* 0x000fe20000400000 */
[----:B------:R-:W-:-:S04]  /*3020*/  IMAD.WIDE.U32 R8, R8, R52, R28 ;  /* 0x0000003408087225 */ /* 0x000fc800078e001c */
[----:B------:R-:W-:Y:S01]  /*3030*/  FFMA R11, R26, R32, R11 ;  /* 0x000000201a0b7223 */ /* 0x000fe2000000000b */
[----:B------:R-:W-:-:S04]  /*3040*/  IADD3 R4, P3, R4, R8, RZ ;  /* 0x0000000804047210 */ /* 0x000fc80007f7e0ff */
[----:B------:R-:W-:Y:S02]  /*3050*/  F2FP.F16.F32.PACK_AB R11, RZ, R11 ;  /* 0x0000000bff0b723e */ /* 0x000fe400000000ff */
[----:B------:R-:W-:Y:S02]  /*3060*/  IADD3.X R5, R5, R51, R9, P3, !PT ;  /* 0x0000003305057210 */ /* 0x000fe40001ffe409 */
[----:B------:R-:W-:Y:S01]  /*3070*/  PRMT R8, R11, 0x7610, R8 ;  /* 0x000076100b087816 */ /* 0x000fe20000000008 */
[----:B------:R-:W-:-:S04]  /*3080*/  IMAD.WIDE.U32 R10, R33, R10, R4 ;  /* 0x0000000a210a7225 */ /* 0x000fc800078e0004 */
[----:B------:R0:W-:Y:S01]  /*3090*/  @P2 STG.E.U16 desc[UR36][R2.64], R8 ;  /* 0x0000000802002986 */ /* 0x0001e2000c101524 */
[----:B------:R-:W-:Y:S01]  /*30a0*/  IMAD.IADD R4, R49, 0x1, R11 ;  /* 0x0000000131047824 */ /* 0x000fe200078e020b */
[----:B------:R-:W-:-:S04]  /*30b0*/  LEA R6, P0, R10, R6, 0x1 ;  /* 0x000000060a067211 */ /* 0x000fc800078008ff */
[----:B------:R-:W-:Y:S01]  /*30c0*/  LEA.HI.X R7, R10, R7, R4, 0x1, P0 ;  /* 0x000000070a077211 */ /* 0x000fe200000f0c04 */
[----:B------:R-:W-:Y:S08]  /*30d0*/  @!P1 BRA `(.L_x_39) ;  /* 0x0000000000049947 */ /* 0x000ff00003800000 */
[----:B------:R2:W5:Y:S02]  /*30e0*/  LDG.E.LTC128B.U16 R35, desc[UR36][R6.64+0x2] ;  /* 0x0000022406237981 */ /* 0x000564000c1e1520 */
.L_x_39:
[----:B------:R-:W-:Y:S05]  /*30f0*/  BSYNC B1 ;  /* 0x0000000000017941 */ /* 0x000fea0003800000 */
.L_x_38:
[----:B------:R-:W-:Y:S05]  /*3100*/  @!P1 BRA `(.L_x_40) ;  /* 0x0000000000e49947 */ /* 0x000fea0003800000 */
[----:B-----5:R-:W-:-:S05]  /*3110*/  HADD2.F32 R35, -RZ, R35.H0_H0 ;  /* 0x20000023ff237230 */ /* 0x020fca0000004100 */
[----:B------:R-:W-:-:S04]  /*3120*/  FMUL R4, R35, R34 ;  /* 0x0000002223047220 */ /* 0x000fc80000400000 */
[----:B------:R-:W-:-:S05]  /*3130*/  FFMA R4, R27, R32, R4 ;  /* 0x000000201b047223 */ /* 0x000fca0000000004 */
[----:B------:R-:W-:-:S05]  /*3140*/  F2FP.F16.F32.PACK_AB R4, RZ, R4 ;  /* 0x00000004ff04723e */ /* 0x000fca00000000ff */
[----:B------:R3:W-:Y:S01]  /*3150*/  STG.E.U16 desc[UR36][R2.64+0x2], R4 ;  /* 0x0000020402007986 */ /* 0x0007e2000c101524 */
[----:B------:R-:W-:Y:S05]  /*3160*/  BRA `(.L_x_40) ;  /* 0x0000000000cc7947 */ /* 0x000fea0003800000 */
.L_x_29:
[----:B------:R-:W-:Y:S01]  /*3170*/  ISETP.GT.AND P3, PT, R50, RZ, PT ;  /* 0x000000ff3200720c */ /* 0x000fe20003f64270 */
[----:B------:R-:W-:Y:S01]  /*3180*/  ULDC.64 UR4, c[0x0][0x5c0] ;  /* 0x0001700000047ab9 */ /* 0x000fe20000000a00 */
[-C--:B------:R-:W-:Y:S01]  /*3190*/  FMUL R28, R28, R32.reuse ;  /* 0x000000201c1c7220 */ /* 0x080fe20000400000 */
[----:B------:R-:W-:Y:S01]  /*31a0*/  LEA R4, P5, R38, UR4, 0x1 ;  /* 0x0000000426047c11 */ /* 0x000fe2000f8a08ff */
[-C--:B------:R-:W-:Y:S01]  /*31b0*/  FMUL R29, R29, R32.reuse ;  /* 0x000000201d1d7220 */ /* 0x080fe20000400000 */
[----:B------:R-:W-:Y:S01]  /*31c0*/  ISETP.GT.AND P4, PT, R54, RZ, P3 ;  /* 0x000000ff3600720c */ /* 0x000fe20001f84270 */
[----:B------:R-:W-:Y:S01]  /*31d0*/  FMUL R30, R30, R32 ;  /* 0x000000201e1e7220 */ /* 0x000fe20000400000 */
[----:B------:R-:W-:Y:S01]  /*31e0*/  F2FP.F16.F32.PACK_AB R28, RZ, R28 ;  /* 0x0000001cff1c723e */ /* 0x000fe200000000ff */
[-C--:B------:R-:W-:Y:S01]  /*31f0*/  FMUL R31, R31, R32.reuse ;  /* 0x000000201f1f7220 */ /* 0x080fe20000400000 */
[----:B------:R-:W-:Y:S01]  /*3200*/  LEA.HI.X R5, R38, UR5, R35, 0x1, P5 ;  /* 0x0000000526057c11 */ /* 0x000fe2000a8f0c23 */
[-C--:B------:R-:W-:Y:S01]  /*3210*/  FMUL R24, R24, R32.reuse ;  /* 0x0000002018187220 */ /* 0x080fe20000400000 */
[----:B------:R-:W-:Y:S01]  /*3220*/  ISETP.GT.AND P3, PT, R54, 0x1, P3 ;  /* 0x000000013600780c */ /* 0x000fe20001f64270 */
[----:B------:R-:W-:Y:S01]  /*3230*/  IMAD R11, R3, 0xf0, RZ ;  /* 0x000000f0030b7824 */ /* 0x000fe200078e02ff */
[----:B------:R-:W-:Y:S01]  /*3240*/  ISETP.GT.AND P1, PT, R50, 0x8, PT ;  /* 0x000000083200780c */ /* 0x000fe20003f24270 */
[-C--:B------:R-:W-:Y:S01]  /*3250*/  FMUL R25, R25, R32.reuse ;  /* 0x0000002019197220 */ /* 0x080fe20000400000 */
[----:B------:R-:W-:Y:S01]  /*3260*/  F2FP.F16.F32.PACK_AB R29, RZ, R29 ;  /* 0x0000001dff1d723e */ /* 0x000fe200000000ff */
[----:B------:R-:W-:Y:S01]  /*3270*/  FMUL R26, R26, R32 ;  /* 0x000000201a1a7220 */ /* 0x000fe20000400000 */
[----:B------:R-:W-:Y:S01]  /*3280*/  LEA R6, P5, R2, R4, 0x4 ;  /* 0x0000000402067211 */ /* 0x000fe200078a20ff */
[----:B------:R-:W-:Y:S01]  /*3290*/  @P4 STG.E.U16 desc[UR36][R4.64], R28 ;  /* 0x0000001c04004986 */ /* 0x000fe2000c101524 */
[----:B------:R-:W-:Y:S01]  /*32a0*/  ISETP.GT.AND P4, PT, R54, RZ, P1 ;  /* 0x000000ff3600720c */ /* 0x000fe20000f84270 */
[----:B------:R-:W-:Y:S01]  /*32b0*/  FMUL R27, R27, R32 ;  /* 0x000000201b1b7220 */ /* 0x000fe20000400000 */
[----:B------:R-:W-:-:S02]  /*32c0*/  ISETP.GT.AND P2, PT, R50, 0x80, PT ;  /* 0x000000803200780c */ /* 0x000fc40003f44270 */
[----:B------:R-:W-:Y:S01]  /*32d0*/  F2FP.F16.F32.PACK_AB R30, RZ, R30 ;  /* 0x0000001eff1e723e */ /* 0x000fe200000000ff */
[----:B------:R0:W-:Y:S01]  /*32e0*/  @P3 STG.E.U16 desc[UR36][R4.64+0x2], R29 ;  /* 0x0000021d04003986 */ /* 0x0001e2000c101524 */
[----:B------:R-:W-:Y:S02]  /*32f0*/  LEA.HI.X R7, R2, R5, R3, 0x4, P5 ;  /* 0x0000000502077211 */ /* 0x000fe400028f2403 */
[----:B------:R-:W-:Y:S02]  /*3300*/  ISETP.GT.AND P3, PT, R54, RZ, P2 ;  /* 0x000000ff3600720c */ /* 0x000fe40001764270 */
[----:B------:R-:W-:Y:S02]  /*3310*/  ISETP.GT.AND P0, PT, R50, 0x88, PT ;  /* 0x000000883200780c */ /* 0x000fe40003f04270 */
[C---:B------:R-:W-:Y:S01]  /*3320*/  ISETP.GT.AND P1, PT, R54.reuse, 0x1, P1 ;  /* 0x000000013600780c */ /* 0x040fe20000f24270 */
[----:B------:R-:W-:Y:S01]  /*3330*/  @P4 STG.E.U16 desc[UR36][R6.64], R30 ;  /* 0x0000001e06004986 */ /* 0x000fe2000c101524 */
[----:B------:R-:W-:-:S02]  /*3340*/  ISETP.GT.AND P4, PT, R54, RZ, P0 ;  /* 0x000000ff3600720c */ /* 0x000fc40000784270 */
[----:B------:R-:W-:Y:S01]  /*3350*/  ISETP.GT.AND P0, PT, R54, 0x1, P0 ;  /* 0x000000013600780c */ /* 0x000fe20000704270 */
[----:B0-----:R-:W-:Y:S01]  /*3360*/  IMAD.WIDE.U32 R4, R2, 0xf0, R6 ;  /* 0x000000f002047825 */ /* 0x001fe200078e0006 */
[----:B------:R-:W-:Y:S02]  /*3370*/  ISETP.GT.AND P2, PT, R54, 0x1, P2 ;  /* 0x000000013600780c */ /* 0x000fe40001744270 */
[C---:B------:R-:W-:Y:S01]  /*3380*/  SHF.L.U64.HI R9, R2.reuse, 0x8, R3 ;  /* 0x0000000802097819 */ /* 0x040fe20000010203 */
[C-C-:B------:R-:W-:Y:S01]  /*3390*/  IMAD.IADD R3, R11.reuse, 0x1, R5.reuse ;  /* 0x000000010b037824 */ /* 0x140fe200078e0205 */
[----:B------:R-:W-:Y:S01]  /*33a0*/  LEA R8, P5, R2, R6, 0x8 ;  /* 0x0000000602087211 */ /* 0x000fe200078a40ff */
[----:B------:R-:W-:Y:S01]  /*33b0*/  @P3 IMAD.MOV.U32 R2, RZ, RZ, R4 ;  /* 0x000000ffff023224 */ /* 0x000fe200078e0004 */
[----:B------:R-:W-:Y:S01]  /*33c0*/  F2FP.F16.F32.PACK_AB R31, RZ, R31 ;  /* 0x0000001fff1f723e */ /* 0x000fe200000000ff */
[----:B------:R-:W-:Y:S01]  /*33d0*/  IMAD.IADD R5, R11, 0x1, R5 ;  /* 0x000000010b057824 */ /* 0x000fe200078e0205 */
[----:B------:R-:W-:Y:S01]  /*33e0*/  F2FP.F16.F32.PACK_AB R24, RZ, R24 ;  /* 0x00000018ff18723e */ /* 0x000fe200000000ff */
[----:B------:R-:W-:Y:S01]  /*33f0*/  IMAD.X R9, R9, 0x1, R7, P5 ;  /* 0x0000000109097824 */ /* 0x000fe200028e0607 */
[----:B------:R-:W-:Y:S01]  /*3400*/  F2FP.F16.F32.PACK_AB R25, RZ, R25 ;  /* 0x00000019ff19723e */ /* 0x000fe200000000ff */
[----:B------:R-:W-:Y:S01]  /*3410*/  @P1 STG.E.U16 desc[UR36][R6.64+0x2], R31 ;  /* 0x0000021f06001986 */ /* 0x000fe2000c101524 */
[----:B------:R-:W-:-:S02]  /*3420*/  F2FP.F16.F32.PACK_AB R26, RZ, R26 ;  /* 0x0000001aff1a723e */ /* 0x000fc400000000ff */
[----:B------:R-:W-:Y:S01]  /*3430*/  F2FP.F16.F32.PACK_AB R27, RZ, R27 ;  /* 0x0000001bff1b723e */ /* 0x000fe200000000ff */
[----:B------:R0:W-:Y:S04]  /*3440*/  @P3 STG.E.U16 desc[UR36][R2.64], R24 ;  /* 0x0000001802003986 */ /* 0x0001e8000c101524 */
[----:B------:R4:W-:Y:S04]  /*3450*/  @P2 STG.E.U16 desc[UR36][R4.64+0x2], R25 ;  /* 0x0000021904002986 */ /* 0x0009e8000c101524 */
[----:B------:R4:W-:Y:S01]  /*3460*/  @P4 STG.E.U16 desc[UR36][R8.64], R26 ;  /* 0x0000001a08004986 */ /* 0x0009e2000c101524 */
[----:B0-----:R-:W-:-:S02]  /*3470*/  @P0 IMAD.MOV.U32 R2, RZ, RZ, R8 ;  /* 0x000000ffff020224 */ /* 0x001fc400078e0008 */
[----:B------:R-:W-:-:S05]  /*3480*/  @P0 IMAD.MOV.U32 R3, RZ, RZ, R9 ;  /* 0x000000ffff030224 */ /* 0x000fca00078e0009 */
[----:B------:R4:W-:Y:S02]  /*3490*/  @P0 STG.E.U16 desc[UR36][R2.64+0x2], R27 ;  /* 0x0000021b02000986 */ /* 0x0009e4000c101524 */
.L_x_40:
[----:B------:R-:W-:Y:S05]  /*34a0*/  BSYNC B0 ;  /* 0x0000000000007941 */ /* 0x000fea0003800000 */
.L_x_28:
[----:B------:R-:W-:Y:S01]  /*34b0*/  ULDC UR4, c[0x0][0xc] ;  /* 0x0000030000047ab9 */ /* 0x000fe20000000800 */
[----:B------:R-:W-:Y:S01]  /*34c0*/  ULDC UR5, c[0x0][0x10] ;  /* 0x0000040000057ab9 */ /* 0x000fe20000000800 */
[----:B0--34-:R-:W0:Y:S01]  /*34d0*/  LDC R3, c[0x0][0x14] ;  /* 0x00000500ff037b82 */ /* 0x019e220000000800 */
[----:B------:R-:W-:Y:S01]  /*34e0*/  UIMAD.WIDE.U32 UR4, UR4, UR5, URZ ;  /* 0x00000005040472a5 */ /* 0x000fe2000f8e003f */
[----:B------:R-:W-:Y:S01]  /*34f0*/  PRMT R2, RZ, 0x7610, R2 ;  /* 0x00007610ff027816 */ /* 0x000fe20000000002 */
[----:B------:R-:W-:Y:S02]  /*3500*/  IMAD.MOV.U32 R36, RZ, RZ, -0x1 ;  /* 0xffffffffff247424 */ /* 0x000fe400078e00ff */
[----:B------:R-:W-:Y:S02]  /*3510*/  IMAD.MOV.U32 R33, RZ, RZ, -0x1 ;  /* 0xffffffffff217424 */ /* 0x000fe400078e00ff */
[----:B0-----:R-:W-:-:S04]  /*3520*/  IMAD.WIDE.U32 R18, R3, UR4, R18 ;  /* 0x0000000403127c25 */ /* 0x001fc8000f8e0012 */
[----:B------:R-:W-:Y:S01]  /*3530*/  IMAD R3, R3, UR5, RZ ;  /* 0x0000000503037c24 */ /* 0x000fe2000f8e02ff */
[----:B------:R-:W-:Y:S02]  /*3540*/  ULDC.64 UR4, c[0x0][0x650] ;  /* 0x0001940000047ab9 */ /* 0x000fe40000000a00 */
[----:B------:R-:W-:Y:S01]  /*3550*/  ISETP.GE.U32.AND P0, PT, R18, UR4, PT ;  /* 0x0000000412007c0c */ /* 0x000fe2000bf06070 */
[----:B------:R-:W-:-:S05]  /*3560*/  IMAD.IADD R19, R19, 0x1, R3 ;  /* 0x0000000113137824 */ /* 0x000fca00078e0203 */
[----:B------:R-:W-:-:S13]  /*3570*/  ISETP.GE.U32.AND.EX P0, PT, R19, UR5, PT, P0 ;  /* 0x0000000513007c0c */ /* 0x000fda000bf06100 */
[----:B------:R-:W-:Y:S05]  /*3580*/  @P0 BRA `(.L_x_41) ;  /* 0x0000000400640947 */ /* 0x000fea0003800000 */
[----:B------:R-:W0:Y:S01]  /*3590*/  S2R R10, SR_CTAID.X ;  /* 0x00000000000a7919 */ /* 0x000e220000002500 */
[----:B------:R-:W3:Y:S01]  /*35a0*/  LDC.64 R8, c[0x0][0x628] ;  /* 0x00018a00ff087b82 */ /* 0x000ee20000000a00 */
[----:B------:R-:W-:Y:S01]  /*35b0*/  ULDC UR4, c[0x0][0x150] ;  /* 0x0000540000047ab9 */ /* 0x000fe20000000800 */
[----:B--2---:R-:W-:Y:S01]  /*35c0*/  IMAD.MOV.U32 R6, RZ, RZ, R18 ;  /* 0x000000ffff067224 */ /* 0x004fe200078e0012 */
[----:B------:R-:W2:Y:S01]  /*35d0*/  S2R R20, SR_CTAID.Y ;  /* 0x0000000000147919 */ /* 0x000ea20000002600 */
[----:B------:R-:W-:-:S04]  /*35e0*/  IMAD.MOV.U32 R7, RZ, RZ, R19 ;  /* 0x000000ffff077224 */ /* 0x000fc800078e0013 */
[----:B------:R-:W4:Y:S08]  /*35f0*/  LDC R15, c[0x0][0x144] ;  /* 0x00005100ff0f7b82 */ /* 0x000f300000000800 */
[----:B------:R-:W1:Y:S08]  /*3600*/  LDC R0, c[0x0][0x630] ;  /* 0x00018c00ff007b82 */ /* 0x000e700000000800 */
[----:B------:R-:W1:Y:S01]  /*3610*/  LDC.64 R12, c[0x0][0x620] ;  /* 0x00018800ff0c7b82 */ /* 0x000e620000000a00 */
[----:B---3--:R-:W-:-:S04]  /*3620*/  ISETP.NE.U32.AND P0, PT, R8, RZ, PT ;  /* 0x000000ff0800720c */ /* 0x008fc80003f05070 */
[----:B------:R-:W-:Y:S02]  /*3630*/  ISETP.NE.AND.EX P0, PT, R9, RZ, PT, P0 ;  /* 0x000000ff0900720c */ /* 0x000fe40003f05300 */
[----:B0-----:R-:W-:-:S05]  /*3640*/  I2FP.F32.U32 R2, R10 ;  /* 0x0000000a00027245 */ /* 0x001fca0000201000 */
[----:B------:R-:W-:-:S04]  /*3650*/  FMUL R2, R2, UR4 ;  /* 0x0000000402027c20 */ /* 0x000fc80008400000 */
[----:B------:R0:W3:Y:S02]  /*3660*/  F2I.U32.TRUNC.NTZ R14, R2 ;  /* 0x00000002000e7305 */ /* 0x0000e4000020f000 */
[----:B--2-4-:R-:W-:Y:S05]  /*3670*/  @!P0 BRA `(.L_x_42) ;  /* 0x0000000000288947 */ /* 0x014fea0003800000 */
[----:B------:R-:W2:Y:S02]  /*3680*/  LDC R3, c[0x0][0x634] ;  /* 0x00018d00ff037b82 */ /* 0x000ea40000000800 */
[----:B--2---:R-:W-:-:S05]  /*3690*/  IADD3 R7, P0, R18, R3, RZ ;  /* 0x0000000312077210 */ /* 0x004fca0007f1e0ff */
[----:B------:R-:W-:-:S04]  /*36a0*/  IMAD.X R11, RZ, RZ, R19, P0 ;  /* 0x000000ffff0b7224 */ /* 0x000fc800000e0613 */
[----:B0-----:R-:W-:-:S04]  /*36b0*/  IMAD.WIDE.U32 R2, R11, R8, RZ ;  /* 0x000000080b027225 */ /* 0x001fc800078e00ff */
[----:B------:R-:W-:-:S04]  /*36c0*/  IMAD.WIDE.U32 R4, P0, R7, R9, R2 ;  /* 0x0000000907047225 */ /* 0x000fc80007800002 */
[----:B------:R-:W-:-:S04]  /*36d0*/  IMAD.WIDE.U32 R2, R7, R8, RZ ;  /* 0x0000000807027225 */ /* 0x000fc800078e00ff */
[----:B------:R-:W-:Y:S01]  /*36e0*/  IMAD.X R7, RZ, RZ, RZ, P0 ;  /* 0x000000ffff077224 */ /* 0x000fe200000e06ff */
[----:B------:R-:W-:Y:S01]  /*36f0*/  IADD3 RZ, P0, R3, R4, RZ ;  /* 0x0000000403ff7210 */ /* 0x000fe20007f1e0ff */
[----:B------:R-:W-:-:S04]  /*3700*/  IMAD.MOV.U32 R6, RZ, RZ, R5 ;  /* 0x000000ffff067224 */ /* 0x000fc800078e0005 */
[----:B------:R-:W-:-:S08]  /*3710*/  IMAD.WIDE.U32.X R6, R11, R9, R6, P0 ;  /* 0x000000090b067225 */ /* 0x000fd000000e0406 */
.L_x_42:
[----:B------:R-:W2:Y:S01]  /*3720*/  LDC.64 R26, c[0x0][0x640] ;  /* 0x00019000ff1a7b82 */ /* 0x000ea20000000a00 */
[-CC-:B-1----:R-:W-:Y:S01]  /*3730*/  SHF.R.U64 R33, R6, R0.reuse, R7.reuse ;  /* 0x0000000006217219 */ /* 0x182fe20000001207 */
[----:B---3--:R-:W-:Y:S01]  /*3740*/  IMAD.MOV R14, RZ, RZ, -R14 ;  /* 0x000000ffff0e7224 */ /* 0x008fe200078e0a0e */
[----:B------:R-:W-:Y:S01]  /*3750*/  SHF.R.U32.HI R0, RZ, R0, R7 ;  /* 0x00000000ff007219 */ /* 0x000fe20000011607 */
[----:B------:R-:W-:Y:S01]  /*3760*/  ULDC UR4, c[0x0][0x154] ;  /* 0x0000550000047ab9 */ /* 0x000fe20000000800 */
[----:B------:R-:W-:Y:S01]  /*3770*/  IADD3 R5, P0, RZ, -R33, RZ ;  /* 0x80000021ff057210 */ /* 0x000fe20007f1e0ff */
[----:B------:R-:W-:Y:S02]  /*3780*/  IMAD R15, R15, R14, R10 ;  /* 0x0000000e0f0f7224 */ /* 0x000fe400078e020a */
[----:B------:R-:W1:Y:S01]  /*3790*/  LDC R4, c[0x0][0x618] ;  /* 0x00018600ff047b82 */ /* 0x000e620000000800 */
[----:B------:R-:W-:Y:S02]  /*37a0*/  IMAD.MOV.U32 R7, RZ, RZ, 0x1 ;  /* 0x00000001ff077424 */ /* 0x000fe400078e00ff */
[----:B------:R-:W-:-:S04]  /*37b0*/  IMAD.X R3, RZ, RZ, ~R0, P0 ;  /* 0x000000ffff037224 */ /* 0x000fc800000e0e00 */
[-C--:B------:R-:W-:Y:S01]  /*37c0*/  IMAD R0, R3, R12.reuse, RZ ;  /* 0x0000000c03007224 */ /* 0x080fe200078e02ff */
[----:B------:R-:W3:Y:S01]  /*37d0*/  LDC R6, c[0x0][0x608] ;  /* 0x00018200ff067b82 */ /* 0x000ee20000000800 */
[----:B0-----:R-:W-:-:S04]  /*37e0*/  IMAD.WIDE.U32 R2, R5, R12, R18 ;  /* 0x0000000c05027225 */ /* 0x001fc800078e0012 */
[----:B------:R-:W-:Y:S01]  /*37f0*/  IMAD R5, R5, R13, R0 ;  /* 0x0000000d05057224 */ /* 0x000fe200078e0200 */
[----:B------:R-:W-:Y:S02]  /*3800*/  I2FP.F32.U32 R0, R20 ;  /* 0x0000001400007245 */ /* 0x000fe40000201000 */
[----:B------:R-:W0:Y:S01]  /*3810*/  LDC R24, c[0x0][0x658] ;  /* 0x00019600ff187b82 */ /* 0x000e220000000800 */
[----:B------:R-:W-:Y:S01]  /*3820*/  IMAD.IADD R3, R3, 0x1, R5 ;  /* 0x0000000103037824 */ /* 0x000fe200078e0205 */
[----:B--2---:R-:W-:Y:S01]  /*3830*/  ISETP.NE.U32.AND P0, PT, R26, RZ, PT ;  /* 0x000000ff1a00720c */ /* 0x004fe20003f05070 */
[----:B------:R-:W-:Y:S01]  /*3840*/  FMUL R0, R0, UR4 ;  /* 0x0000000400007c20 */ /* 0x000fe20008400000 */
[----:B------:R-:W-:Y:S02]  /*3850*/  IMAD.MOV.U32 R5, RZ, RZ, -0x1 ;  /* 0xffffffffff057424 */ /* 0x000fe400078e00ff */
[----:B------:R-:W-:Y:S01]  /*3860*/  ISETP.NE.AND.EX P0, PT, R27, RZ, PT, P0 ;  /* 0x000000ff1b00720c */ /* 0x000fe20003f05300 */
[----:B------:R2:W4:Y:S01]  /*3870*/  F2I.U32.TRUNC.NTZ R12, R0 ;  /* 0x00000000000c7305 */ /* 0x000522000020f000 */
[----:B------:R-:W2:Y:S01]  /*3880*/  LDC R13, c[0x0][0x148] ;  /* 0x00005200ff0d7b82 */ /* 0x000ea20000000800 */
[----:B-1----:R-:W-:-:S02]  /*3890*/  SHF.R.U64 R10, R2, R4, R3 ;  /* 0x00000004020a7219 */ /* 0x002fc40000001203 */
[----:B------:R-:W-:-:S05]  /*38a0*/  SHF.R.U32.HI R3, RZ, R4, R3 ;  /* 0x00000004ff037219 */ /* 0x000fca0000011603 */
[----:B------:R-:W1:Y:S01]  /*38b0*/  LDC R14, c[0x0][0x600] ;  /* 0x00018000ff0e7b82 */ /* 0x000e620000000800 */
[-CC-:B---3--:R-:W-:Y:S02]  /*38c0*/  SHF.R.U64 R8, R10, R6.reuse, R3.reuse ;  /* 0x000000060a087219 */ /* 0x188fe40000001203 */
[----:B------:R-:W-:-:S05]  /*38d0*/  SHF.R.U32.HI R3, RZ, R6, R3 ;  /* 0x00000006ff037219 */ /* 0x000fca0000011603 */
[----:B------:R-:W3:Y:S01]  /*38e0*/  LDC R25, c[0x0][0x648] ;  /* 0x00019200ff197b82 */ /* 0x000ee20000000800 */
[-CC-:B0-----:R-:W-:Y:S02]  /*38f0*/  SHF.R.U64 R11, R8, R24.reuse, R3.reuse ;  /* 0x00000018080b7219 */ /* 0x181fe40000001203 */
[-C--:B------:R-:W-:Y:S02]  /*3900*/  SHF.L.U32 R5, R5, R24.reuse, RZ ;  /* 0x0000001805057219 */ /* 0x080fe400000006ff */
[-C--:B------:R-:W-:Y:S01]  /*3910*/  SHF.R.U32.HI R3, RZ, R24.reuse, R3 ;  /* 0x00000018ff037219 */ /* 0x080fe20000011603 */
[----:B------:R-:W-:Y:S01]  /*3920*/  IMAD.MOV.U32 R2, RZ, RZ, R11 ;  /* 0x000000ffff027224 */ /* 0x000fe200078e000b */
[----:B------:R-:W-:Y:S01]  /*3930*/  SHF.L.U32 R24, R7, R24, RZ ;  /* 0x0000001807187219 */ /* 0x000fe200000006ff */
[----:B------:R-:W0:Y:S01]  /*3940*/  LDC R28, c[0x0][0x638] ;  /* 0x00018e00ff1c7b82 */ /* 0x000e220000000800 */
[----:B------:R-:W-:-:S07]  /*3950*/  LOP3.LUT R21, RZ, R5, RZ, 0x33, !PT ;  /* 0x00000005ff157212 */ /* 0x000fce00078e33ff */
[----:B------:R-:W0:Y:S01]  /*3960*/  LDC R29, c[0x0][0x610] ;  /* 0x00018400ff1d7b82 */ /* 0x000e220000000800 */
[----:B----4-:R-:W-:Y:S05]  /*3970*/  @!P0 BRA `(.L_x_43) ;  /* 0x0000000000288947 */ /* 0x010fea0003800000 */
[----:B--2---:R-:W2:Y:S02]  /*3980*/  LDC R0, c[0x0][0x64c] ;  /* 0x00019300ff007b82 */ /* 0x004ea40000000800 */
[----:B--2---:R-:W-:-:S05]  /*3990*/  IADD3 R7, P0, R11, R0, RZ ;  /* 0x000000000b077210 */ /* 0x004fca0007f1e0ff */
        /* <DEDUP_REMOVED lines=8> */
.L_x_43:
[----:B------:R-:W-:Y:S01]  /*3a20*/  ISETP.NE.AND P0, PT, R22, 0x1, PT ;  /* 0x000000011600780c */ /* 0x000fe20003f05270 */
[----:B-1----:R-:W-:Y:S01]  /*3a30*/  VIADD R5, R14, 0xffffffff ;  /* 0xffffffff0e057836 */ /* 0x002fe20000000000 */
[----:B--23--:R-:W-:Y:S01]  /*3a40*/  SHF.R.U64 R0, R2, R25, R3 ;  /* 0x0000001902007219 */ /* 0x00cfe20000001203 */
[----:B------:R-:W-:Y:S01]  /*3a50*/  IMAD.MOV R12, RZ, RZ, -R12 ;  /* 0x000000ffff0c7224 */ /* 0x000fe200078e0a0c */
[----:B------:R-:W-:Y:S01]  /*3a60*/  LOP3.LUT R3, R8, R21, RZ, 0xc0, !PT ;  /* 0x0000001508037212 */ /* 0x000fe200078ec0ff */
[----:B------:R-:W-:Y:S02]  /*3a70*/  IMAD.MOV.U32 R4, RZ, RZ, 0x1 ;  /* 0x00000001ff047424 */ /* 0x000fe400078e00ff */
[----:B------:R-:W-:Y:S02]  /*3a80*/  IMAD.MOV R2, RZ, RZ, -R0 ;  /* 0x000000ffff027224 */ /* 0x000fe400078e0a00 */
[----:B------:R-:W-:Y:S01]  /*3a90*/  IMAD R0, R24, R0, R3 ;  /* 0x0000000018007224 */ /* 0x000fe200078e0203 */
[----:B------:R-:W-:Y:S01]  /*3aa0*/  LOP3.LUT R3, R10, R5, RZ, 0xc0, !PT ;  /* 0x000000050a037212 */ /* 0x000fe200078ec0ff */
[----:B0-----:R-:W-:-:S02]  /*3ab0*/  IMAD R2, R2, R28, R11 ;  /* 0x0000001c02027224 */ /* 0x001fc400078e020b */
[----:B------:R-:W-:Y:S02]  /*3ac0*/  @P0 IMAD R15, R13, R12, R20 ;  /* 0x0000000c0d0f0224 */ /* 0x000fe400078e0214 */
[----:B------:R-:W-:Y:S01]  /*3ad0*/  IMAD R3, R2, R14, R3 ;  /* 0x0000000e02037224 */ /* 0x000fe200078e0203 */
[----:B------:R-:W-:Y:S01]  /*3ae0*/  PRMT R2, R4, 0x7610, R2 ;  /* 0x0000761004027816 */ /* 0x000fe20000000002 */
[----:B------:R-:W-:-:S05]  /*3af0*/  IMAD R0, R0, R29, R15 ;  /* 0x0000001d00007224 */ /* 0x000fca00078e020f */
[----:B------:R-:W-:Y:S02]  /*3b00*/  SEL R36, R3, R0, !P0 ;  /* 0x0000000003247207 */ /* 0x000fe40004000000 */
[----:B------:R-:W-:-:S07]  /*3b10*/  SEL R0, R0, R3, !P0 ;  /* 0x0000000300007207 */ /* 0x000fce0004000000 */
.L_x_41:
[----:B------:R-:W-:Y:S01]  /*3b20*/  LOP3.LUT P0, RZ, R2, 0xff, RZ, 0xc0, !PT ;  /* 0x000000ff02ff7812 */ /* 0x000fe2000780c0ff */
[----:B------:R-:W-:-:S12]  /*3b30*/  IMAD.MOV.U32 R37, RZ, RZ, R0 ;  /* 0x000000ffff257224 */ /* 0x000fd800078e0000 */
[----:B------:R-:W-:Y:S05]  /*3b40*/  @P0 BRA `(.L_x_44) ;  /* 0xffffffd000fc0947 */ /* 0x000fea000383ffff */
[----:B------:R-:W-:Y:S05]  /*3b50*/  EXIT ;  /* 0x000000000000794d */ /* 0x000fea0003800000 */
.L_x_3:
[----:B0-----:R-:W-:Y:S01]  /*3b60*/  ULDC.64 UR4, c[0x0][0x650] ;  /* 0x0001940000047ab9 */ /* 0x001fe20000000a00 */
        /* <DEDUP_REMOVED lines=25> */
.L_x_46:
[-CC-:B------:R-:W-:Y:S01]  /*3d00*/  SHF.R.U64 R13, R10, R14.reuse, R11.reuse ;  /* 0x0000000e0a0d7219 */ /* 0x180fe2000000120b */
[----:B------:R-:W0:Y:S01]  /*3d10*/  LDC R12, c[0x0][0x618] ;  /* 0x00018600ff0c7b82 */ /* 0x000e220000000800 */
[----:B------:R-:W-:Y:S01]  /*3d20*/  SHF.R.U32.HI R3, RZ, R14, R11 ;  /* 0x0000000eff037219 */ /* 0x000fe2000001160b */
[----:B------:R-:W-:Y:S01]  /*3d30*/  ULDC UR4, c[0x0][0x150] ;  /* 0x0000540000047ab9 */ /* 0x000fe20000000800 */
[----:B------:R-:W-:Y:S02]  /*3d40*/  IADD3 R5, P0, RZ, -R13, RZ ;  /* 0x8000000dff057210 */ /* 0x000fe40007f1e0ff */
[----:B------:R-:W-:-:S03]  /*3d50*/  I2FP.F32.U32 R6, R2 ;  /* 0x0000000200067245 */ /* 0x000fc60000201000 */
[----:B------:R-:W1:Y:S01]  /*3d60*/  LDC.64 R26, c[0x0][0x640] ;  /* 0x00019000ff1a7b82 */ /* 0x000e620000000a00 */
[----:B------:R-:W-:Y:S02]  /*3d70*/  IMAD.X R3, RZ, RZ, ~R3, P0 ;  /* 0x000000ffff037224 */ /* 0x000fe400000e0e03 */
[----:B------:R-:W-:Y:S01]  /*3d80*/  FMUL R9, R6, UR4 ;  /* 0x0000000406097c20 */ /* 0x000fe20008400000 */
[----:B------:R-:W-:Y:S01]  /*3d90*/  IMAD.WIDE.U32 R6, R5, R20, R18 ;  /* 0x0000001405067225 */ /* 0x000fe200078e0012 */
[----:B------:R-:W-:-:S03]  /*3da0*/  ULDC UR4, c[0x0][0x154] ;  /* 0x0000550000047ab9 */ /* 0x000fc60000000800 */
[----:B------:R-:W-:Y:S01]  /*3db0*/  IMAD R8, R3, R20, RZ ;  /* 0x0000001403087224 */ /* 0x000fe200078e02ff */
[----:B------:R-:W2:Y:S01]  /*3dc0*/  LDC R11, c[0x0][0x144] ;  /* 0x00005100ff0b7b82 */ /* 0x000ea20000000800 */
[----:B------:R-:W3:Y:S02]  /*3dd0*/  F2I.U32.TRUNC.NTZ R9, R9 ;  /* 0x0000000900097305 */ /* 0x000ee4000020f000 */
[----:B------:R-:W-:Y:S02]  /*3de0*/  IMAD R3, R5, R21, R8 ;  /* 0x0000001505037224 */ /* 0x000fe400078e0208 */
[----:B------:R-:W-:Y:S02]  /*3df0*/  IMAD.MOV.U32 R8, RZ, RZ, 0x1 ;  /* 0x00000001ff087424 */ /* 0x000fe400078e00ff */
[----:B------:R-:W-:Y:S01]  /*3e00*/  IMAD.IADD R3, R7, 0x1, R3 ;  /* 0x0000000107037824 */ /* 0x000fe200078e0203 */
[----:B------:R-:W4:Y:S04]  /*3e10*/  LDC R14, c[0x0][0x608] ;  /* 0x00018200ff0e7b82 */ /* 0x000f280000000800 */
[----:B0-----:R-:W-:-:S02]  /*3e20*/  SHF.R.U64 R10, R6, R12, R3 ;  /* 0x0000000c060a7219 */ /* 0x001fc40000001203 */
[----:B------:R-:W-:Y:S02]  /*3e30*/  I2FP.F32.U32 R6, R4 ;  /* 0x0000000400067245 */ /* 0x000fe40000201000 */
[----:B------:R-:W0:Y:S01]  /*3e40*/  LDC R23, c[0x0][0x658] ;  /* 0x00019600ff177b82 */ /* 0x000e220000000800 */
[----:B-1----:R-:W-:Y:S01]  /*3e50*/  ISETP.NE.U32.AND P0, PT, R26, RZ, PT ;  /* 0x000000ff1a00720c */ /* 0x002fe20003f05070 */
[----:B---3--:R-:W-:Y:S01]  /*3e60*/  IMAD.MOV R5, RZ, RZ, -R9 ;  /* 0x000000ffff057224 */ /* 0x008fe200078e0a09 */
[----:B------:R-:W-:Y:S01]  /*3e70*/  SHF.R.U32.HI R3, RZ, R12, R3 ;  /* 0x0000000cff037219 */ /* 0x000fe20000011603 */
[----:B------:R-:W-:Y:S01]  /*3e80*/  FMUL R6, R6, UR4 ;  /* 0x0000000406067c20 */ /* 0x000fe20008400000 */
[----:B------:R-:W-:Y:S01]  /*3e90*/  ISETP.NE.AND.EX P0, PT, R27, RZ, PT, P0 ;  /* 0x000000ff1b00720c */ /* 0x000fe20003f05300 */
[----:B------:R-:W-:Y:S02]  /*3ea0*/  IMAD.MOV.U32 R12, RZ, RZ, -0x1 ;  /* 0xffffffffff0c7424 */ /* 0x000fe400078e00ff */
[----:B------:R-:W1:Y:S01]  /*3eb0*/  LDC R21, c[0x0][0x148] ;  /* 0x00005200ff157b82 */ /* 0x000e620000000800 */
[----:B--2---:R-:W-:-:S07]  /*3ec0*/  IMAD R24, R11, R5, R2 ;  /* 0x000000050b187224 */ /* 0x004fce00078e0202 */
[----:B------:R-:W2:Y:S01]  /*3ed0*/  LDC R20, c[0x0][0x600] ;  /* 0x00018000ff147b82 */ /* 0x000ea20000000800 */
[-CC-:B----4-:R-:W-:Y:S02]  /*3ee0*/  SHF.R.U64 R15, R10, R14.reuse, R3.reuse ;  /* 0x0000000e0a0f7219 */ /* 0x190fe40000001203 */
[----:B------:R-:W-:Y:S02]  /*3ef0*/  SHF.R.U32.HI R2, RZ, R14, R3 ;  /* 0x0000000eff027219 */ /* 0x000fe40000011603 */
[----:B------:R3:W4:Y:S03]  /*3f00*/  F2I.U32.TRUNC.NTZ R14, R6 ;  /* 0x00000006000e7305 */ /* 0x000726000020f000 */
[----:B------:R-:W1:Y:S01]  /*3f10*/  LDC R25, c[0x0][0x648] ;  /* 0x00019200ff197b82 */ /* 0x000e620000000800 */
[-C--:B0-----:R-:W-:Y:S02]  /*3f20*/  SHF.L.U32 R5, R12, R23.reuse, RZ ;  /* 0x000000170c057219 */ /* 0x081fe400000006ff */
[----:B------:R-:W-:-:S02]  /*3f30*/  SHF.R.U64 R12, R15, R23, R2 ;  /* 0x000000170f0c7219 */ /* 0x000fc40000001202 */
[-C--:B------:R-:W-:Y:S02]  /*3f40*/  SHF.R.U32.HI R3, RZ, R23.reuse, R2 ;  /* 0x00000017ff037219 */ /* 0x080fe40000011602 */
[----:B------:R-:W-:Y:S01]  /*3f50*/  SHF.L.U32 R23, R8, R23, RZ ;  /* 0x0000001708177219 */ /* 0x000fe200000006ff */
[----:B------:R-:W0:Y:S01]  /*3f60*/  LDC R28, c[0x0][0x638] ;  /* 0x00018e00ff1c7b82 */ /* 0x000e220000000800 */
[----:B------:R-:W-:Y:S01]  /*3f70*/  LOP3.LUT R30, RZ, R5, RZ, 0x33, !PT ;  /* 0x00000005ff1e7212 */ /* 0x000fe200078e33ff */
[----:B------:R-:W-:-:S06]  /*3f80*/  IMAD.MOV.U32 R2, RZ, RZ, R12 ;  /* 0x000000ffff027224 */ /* 0x000fcc00078e000c */
[----:B------:R-:W0:Y:S01]  /*3f90*/  LDC R29, c[0x0][0x610] ;  /* 0x00018400ff1d7b82 */ /* 0x000e220000000800 */
[----:B---34-:R-:W-:Y:S05]  /*3fa0*/  @!P0 BRA `(.L_x_47) ;  /* 0x0000000000288947 */ /* 0x018fea0003800000 */
        /* <DEDUP_REMOVED lines=10> */
.L_x_47:
[----:B------:R-:W-:Y:S01]  /*4050*/  ISETP.NE.AND P0, PT, R22, 0x1, PT ;  /* 0x000000011600780c */ /* 0x000fe20003f05270 */
[----:B--2---:R-:W-:Y:S01]  /*4060*/  VIADD R9, R20, 0xffffffff ;  /* 0xffffffff14097836 */ /* 0x004fe20000000000 */
[----:B-1----:R-:W-:Y:S01]  /*4070*/  SHF.R.U64 R3, R2, R25, R3 ;  /* 0x0000001902037219 */ /* 0x002fe20000001203 */
[----:B------:R-:W-:Y:S01]  /*4080*/  IMAD.MOV R14, RZ, RZ, -R14 ;  /* 0x000000ffff0e7224 */ /* 0x000fe200078e0a0e */
[----:B------:R-:W-:Y:S01]  /*4090*/  LOP3.LUT R2, R15, R30, RZ, 0xc0, !PT ;  /* 0x0000001e0f027212 */ /* 0x000fe200078ec0ff */
[----:B------:R-:W-:Y:S02]  /*40a0*/  IMAD.MOV.U32 R6, RZ, RZ, R13 ;  /* 0x000000ffff067224 */ /* 0x000fe400078e000d */
[----:B------:R-:W-:Y:S02]  /*40b0*/  IMAD.MOV R5, RZ, RZ, -R3 ;  /* 0x000000ffff057224 */ /* 0x000fe400078e0a03 */
[----:B------:R-:W-:Y:S01]  /*40c0*/  IMAD R7, R23, R3, R2 ;  /* 0x0000000317077224 */ /* 0x000fe200078e0202 */
[----:B------:R-:W-:Y:S01]  /*40d0*/  LOP3.LUT R3, R10, R9, RZ, 0xc0, !PT ;  /* 0x000000090a037212 */ /* 0x000fe200078ec0ff */
[----:B0-----:R-:W-:-:S02]  /*40e0*/  IMAD R2, R5, R28, R12 ;  /* 0x0000001c05027224 */ /* 0x001fc400078e020c */
[----:B------:R-:W-:Y:S02]  /*40f0*/  @P0 IMAD R24, R21, R14, R4 ;  /* 0x0000000e15180224 */ /* 0x000fe400078e0204 */
[----:B------:R-:W-:Y:S02]  /*4100*/  IMAD R2, R2, R20, R3 ;  /* 0x0000001402027224 */ /* 0x000fe400078e0203 */
[----:B------:R-:W-:Y:S02]  /*4110*/  IMAD R7, R7, R29, R24 ;  /* 0x0000001d07077224 */ /* 0x000fe400078e0218 */
[----:B------:R-:W-:-:S03]  /*4120*/  IMAD.MOV.U32 R5, RZ, RZ, 0x1 ;  /* 0x00000001ff057424 */ /* 0x000fc600078e00ff */
[----:B------:R-:W-:Y:S02]  /*4130*/  SEL R12, R2, R7, !P0 ;  /* 0x00000007020c7207 */ /* 0x000fe40004000000 */
[----:B------:R-:W-:-:S07]  /*4140*/  SEL R7, R7, R2, !P0 ;  /* 0x0000000207077207 */ /* 0x000fce0004000000 */
.L_x_45:
[----:B------:R-:W-:-:S08]  /*4150*/  NOP ;  /* 0x0000000000007918 */ /* 0x000fd00000000000 */
[----:B------:R-:W0:-:S00]  /*4160*/  USETMAXREG.DEALLOC.CTAPOOL 0x28 ;  /* 0x00000028000079c8 */ /* 0x000e0000080e0500 */
[----:B0-----:R-:W-:-:S13]  /*4170*/  ISETP.NE.AND P0, PT, R0, RZ, PT ;  /* 0x000000ff0000720c */ /* 0x001fda0003f05270 */
[----:B------:R-:W-:Y:S05]  /*4180*/  @P0 EXIT ;  /* 0x000000000000094d */ /* 0x000fea0003800000 */
[----:B------:R-:W-:Y:S01]  /*4190*/  LOP3.LUT P0, RZ, R5, 0xff, RZ, 0xc0, !PT ;  /* 0x000000ff05ff7812 */ /* 0x000fe2000780c0ff */
[----:B------:R-:W-:Y:S02]  /*41a0*/  IMAD.MOV.U32 R0, RZ, RZ, 0x1 ;  /* 0x00000001ff007424 */ /* 0x000fe400078e00ff */
[----:B------:R-:W-:-:S10]  /*41b0*/  IMAD.MOV.U32 R11, RZ, RZ, RZ ;  /* 0x000000ffff0b7224 */ /* 0x000fd400078e00ff */
[----:B------:R-:W-:Y:S05]  /*41c0*/  @!P0 BRA `(.L_x_48) ;  /* 0x0000000c005c8947 */ /* 0x000fea0003800000 */
[----:B------:R-:W0:Y:S01]  /*41d0*/  LDC R0, c[0x0][0x28c] ;  /* 0x0000a300ff007b82 */ /* 0x000e220000000800 */
[----:B------:R-:W-:Y:S01]  /*41e0*/  BSSY B0, `(.L_x_48) ;  /* 0x00000d5000007945 */ /* 0x000fe20003800000 */
[----:B------:R-:W-:Y:S01]  /*41f0*/  IMAD.MOV.U32 R10, RZ, RZ, 0x1 ;  /* 0x00000001ff0a7424 */ /* 0x000fe200078e00ff */
[----:B------:R-:W-:Y:S01]  /*4200*/  LOP3.LUT R9, R17, 0x2, RZ, 0xfc, !PT ;  /* 0x0000000211097812 */ /* 0x000fe200078efcff */
[----:B------:R-:W-:Y:S01]  /*4210*/  IMAD.MOV.U32 R11, RZ, RZ, RZ ;  /* 0x000000ffff0b7224 */ /* 0x000fe200078e00ff */
[----:B------:R-:W-:Y:S01]  /*4220*/  ULDC UR4, c[0x0][0x600] ;  /* 0x0001800000047ab9 */ /* 0x000fe20000000800 */
[----:B------:R-:W-:Y:S01]  /*4230*/  ULDC.64 UR22, c[0x0][0x198] ;  /* 0x0000660000167ab9 */ /* 0x000fe20000000a00 */
[----:B------:R-:W-:Y:S01]  /*4240*/  UIADD3 UR4, UR4, -0x1, URZ ;  /* 0xffffffff04047890 */ /* 0x000fe2000fffe03f */
[----:B0-----:R-:W-:-:S05]  /*4250*/  VIADD R0, R0, 0x7f ;  /* 0x0000007f00007836 */ /* 0x001fca0000000000 */
[----:B------:R-:W-:-:S04]  /*4260*/  SHF.R.S32.HI R3, RZ, 0x1f, R0 ;  /* 0x0000001fff037819 */ /* 0x000fc80000011400 */
[----:B------:R-:W-:Y:S01]  /*4270*/  LEA.HI R3, R3, R0, RZ, 0x7 ;  /* 0x0000000003037211 */ /* 0x000fe200078f38ff */
[----:B------:R-:W-:-:S03]  /*4280*/  IMAD.MOV.U32 R0, RZ, RZ, 0x1 ;  /* 0x00000001ff007424 */ /* 0x000fc600078e00ff */
[----:B------:R-:W-:-:S07]  /*4290*/  SHF.R.S32.HI R8, RZ, 0x7, R3 ;  /* 0x00000007ff087819 */ /* 0x000fce0000011403 */
.L_x_60:
[----:B------:R-:W-:-:S03]  /*42a0*/  UMOV UR5, 0xffffffff ;  /* 0xffffffff00057882 */ /* 0x000fc60000000000 */
[----:B------:R-:W-:Y:S05]  /*42b0*/  BRA.DIV UR5, `(.L_x_49) ;  /* 0x00000012050c7947 */ /* 0x000fea000b800000 */
[----:B------:R-:W-:-:S13]  /*42c0*/  ELECT P6, URZ, PT ;  /* 0x00000000003f782f */ /* 0x000fda00038c0000 */
.L_x_71:
[----:B------:R-:W0:Y:S01]  /*42d0*/  LDC R2, c[0x0][0x28c] ;  /* 0x0000a300ff027b82 */ /* 0x000e220000000800 */
[----:B------:R-:W-:Y:S01]  /*42e0*/  BSSY B1, `(.L_x_50) ;  /* 0x0000046000017945 */ /* 0x000fe20003800000 */
[----:B0-----:R-:W-:-:S13]  /*42f0*/  ISETP.LT.OR P6, PT, R2, 0x1, !P6 ;  /* 0x000000010200780c */ /* 0x001fda00077c1670 */
[----:B------:R-:W-:Y:S05]  /*4300*/  @P6 BRA `(.L_x_51) ;  /* 0x00000004000c6947 */ /* 0x000fea0003800000 */
[----:B------:R-:W-:Y:S02]  /*4310*/  IMAD R7, R7, 0xc0, RZ ;  /* 0x000000c007077824 */ /* 0x000fe400078e02ff */
[----:B------:R-:W-:Y:S02]  /*4320*/  IMAD.SHL.U32 R12, R12, 0x8, RZ ;  /* 0x000000080c0c7824 */ /* 0x000fe400078e00ff */
[----:B------:R-:W-:Y:S02]  /*4330*/  VIADD R15, R8, 0x1 ;  /* 0x00000001080f7836 */ /* 0x000fe40000000000 */
[----:B------:R-:W-:Y:S02]  /*4340*/  IMAD.MOV.U32 R20, RZ, RZ, RZ ;  /* 0x000000ffff147224 */ /* 0x000fe400078e00ff */
[----:B------:R-:W-:Y:S02]  /*4350*/  IMAD.MOV.U32 R2, RZ, RZ, R0 ;  /* 0x000000ffff027224 */ /* 0x000fe400078e0000 */
[----:B------:R-:W-:-:S07]  /*4360*/  IMAD.MOV.U32 R3, RZ, RZ, R11 ;  /* 0x000000ffff037224 */ /* 0x000fce00078e000b */
.L_x_55:
[----:B------:R-:W0:Y:S01]  /*4370*/  S2R R5, SR_CgaCtaId ;  /* 0x0000000000057919 */ /* 0x000e220000008800 */
[----:B------:R-:W-:Y:S02]  /*4380*/  MOV R4, 0x400 ;  /* 0x0000040000047802 */ /* 0x000fe40000000f00 */
[----:B------:R-:W-:Y:S02]  /*4390*/  LOP3.LUT P0, RZ, R16, 0x7f, RZ, 0xc0, !PT ;  /* 0x0000007f10ff7812 */ /* 0x000fe4000780c0ff */
[----:B0-----:R-:W-:Y:S02]  /*43a0*/  LEA R14, R5, R4, 0x18 ;  /* 0x00000004050e7211 */ /* 0x001fe400078ec0ff */
[----:B------:R-:W-:-:S09]  /*43b0*/  SHF.L.U32 R4, R2, 0x1f, RZ ;  /* 0x0000001f02047819 */ /* 0x000fd200000006ff */
[----:B------:R-:W0:Y:S01]  /*43c0*/  @!P0 LDC R5, c[0x0][0x500] ;  /* 0x00014000ff058b82 */ /* 0x000e220000000800 */
[----:B------:R-:W-:-:S04]  /*43d0*/  IMAD R13, R3, 0x8, R14 ;  /* 0x00000008030d7824 */ /* 0x000fc800078e020e */
[----:B------:R-:W1:Y:S02]  /*43e0*/  SYNCS.PHASECHK.TRANS64.TRYWAIT P1, [R13+URZ+0x20], R4 ;  /* 0x000020040d0075a7 */ /* 0x000e64000802017f */
[----:B-1----:R-:W-:Y:S05]  /*43f0*/  @!P1 BRA `(.L_x_52) ;  /* 0x0000000c00dc9947 */ /* 0x002fea0003800000 */
.L_x_72:
[----:B-1----:R-:W-:Y:S01]  /*4400*/  PRMT R4, R9, 0x9910, RZ ;  /* 0x0000991009047816 */ /* 0x002fe200000000ff */
[----:B0-----:R0:W-:Y:S03]  /*4410*/  @!P0 SYNCS.ARRIVE.TRANS64 RZ, [R13+URZ], R5 ;  /* 0x000000050dff89a7 */ /* 0x0011e6000800003f */
[----:B------:R-:W-:-:S13]  /*4420*/  ISETP.NE.AND P1, PT, R4, 0x2, PT ;  /* 0x000000020400780c */ /* 0x000fda0003f25270 */
[----:B0-----:R-:W-:Y:S05]  /*4430*/  @P1 BRA `(.L_x_53) ;  /* 0x0000000000041947 */ /* 0x001fea0003800000 */
[----:B------:R-:W-:Y:S01]  /*4440*/  BPT.TRAP 0x1 ;  /* 0x000000040000795c */ /* 0x000fe20000300000 */
.L_x_53:
[----:B------:R-:W-:-:S04]  /*4450*/  LOP3.LUT P1, RZ, R16, 0x1f, RZ, 0xc0, !PT ;  /* 0x0000001f10ff7812 */ /* 0x000fc8000782c0ff */
[----:B------:R-:W-:-:S13]  /*4460*/  PLOP3.LUT P0, PT, P1, P0, PT, 0x8a, 0x0 ;  /* 0x000000000000781c */ /* 0x000fda0000f01172 */
[----:B------:R-:W-:Y:S05]  /*4470*/  @P0 BRA `(.L_x_54) ;  /* 0x0000000000040947 */ /* 0x000fea0003800000 */
[----:B------:R-:W-:Y:S01]  /*4480*/  BPT.TRAP 0x1 ;  /* 0x000000040000795c */ /* 0x000fe20000300000 */
.L_x_54:
[C-C-:B------:R-:W-:Y:S01]  /*4490*/  IMAD R4, R3.reuse, 0xc000, R14.reuse ;  /* 0x0000c00003047824 */ /* 0x140fe200078e020e */
[----:B------:R-:W-:Y:S01]  /*44a0*/  R2UR UR34, R20 ;  /* 0x00000000142272ca */ /* 0x000fe200000e0000 */
[----:B------:R-:W-:Y:S01]  /*44b0*/  IMAD R14, R3, 0x800, R14 ;  /* 0x00000800030e7824 */ /* 0x000fe200078e020e */
[----:B------:R-:W-:Y:S01]  /*44c0*/  R2UR UR33, R13 ;  /* 0x000000000d2172ca */ /* 0x000fe200000e0000 */
[----:B------:R-:W-:Y:S01]  /*44d0*/  VIADD R15, R15, 0xffffffff ;  /* 0xffffffff0f0f7836 */ /* 0x000fe20000000000 */
[----:B------:R-:W-:Y:S01]  /*44e0*/  R2UR UR24, R4 ;  /* 0x00000000041872ca */ /* 0x000fe200000e0000 */
[----:B------:R-:W-:Y:S01]  /*44f0*/  UIADD3 UR6, UP0, UR22, 0xf0, URZ ;  /* 0x000000f016067890 */ /* 0x000fe2000ff1e03f */
[----:B------:R-:W-:Y:S01]  /*4500*/  R2UR UR8, R14 ;  /* 0x000000000e0872ca */ /* 0x000fe200000e0000 */
[----:B------:R-:W-:Y:S01]  /*4510*/  UIADD3 UR30, UP1, UR22, 0x1f0, URZ ;  /* 0x000001f0161e7890 */ /* 0x000fe2000ff3e03f */
[----:B------:R-:W-:Y:S01]  /*4520*/  R2UR UR36, R6 ;  /* 0x00000000062472ca */ /* 0x000fe200000e0000 */
[----:B------:R-:W-:Y:S01]  /*4530*/  UIADD3.X UR7, URZ, UR23, URZ, UP0, !UPT ;  /* 0x000000173f077290 */ /* 0x000fe200087fe43f */
[----:B------:R-:W-:Y:S01]  /*4540*/  R2UR UR35, R7 ;  /* 0x00000000072372ca */ /* 0x000fe200000e0000 */
[----:B------:R-:W-:Y:S01]  /*4550*/  UIADD3.X UR31, URZ, UR23, URZ, UP1, !UPT ;  /* 0x000000173f1f7290 */ /* 0x000fe20008ffe43f */
[----:B------:R-:W-:Y:S01]  /*4560*/  R2UR UR19, R12 ;  /* 0x000000000c1372ca */ /* 0x000fe200000e0000 */
[----:B------:R-:W-:Y:S01]  /*4570*/  UIADD3 UR26, UR34, 0x40, URZ ;  /* 0x00000040221a7890 */ /* 0x000fe2000fffe03f */
[----:B------:R-:W-:Y:S01]  /*4580*/  ISETP.GT.AND P1, PT, R15, 0x1, PT ;  /* 0x000000010f00780c */ /* 0x000fe20003f24270 */
[----:B------:R-:W-:Y:S01]  /*4590*/  VIADD R3, R3, 0x1 ;  /* 0x0000000103037836 */ /* 0x000fe20000000000 */
[----:B------:R-:W-:Y:S01]  /*45a0*/  UMOV UR14, 0x0 ;  /* 0x00000000000e7882 */ /* 0x000fe20000000000 */
[----:B------:R-:W-:Y:S01]  /*45b0*/  UIADD3 UR32, UR24, 0x100, URZ ;  /* 0x0000010018207890 */ /* 0x000fe2000fffe03f */
[----:B------:R-:W-:Y:S01]  /*45c0*/  VIADD R20, R20, 0x80 ;  /* 0x0000008014147836 */ /* 0x000fe20000000000 */
[----:B------:R-:W-:Y:S01]  /*45d0*/  UIADD3 UR24, UR24, 0x6100, URZ ;  /* 0x0000610018187890 */ /* 0x000fe2000fffe03f */
[----:B------:R-:W-:Y:S01]  /*45e0*/  ISETP.NE.AND P0, PT, R3, 0x4, PT ;  /* 0x000000040300780c */ /* 0x000fe20003f05270 */
[----:B------:R-:W-:-:S02]  /*45f0*/  UIADD3 UR16, UR8, 0x30100, URZ ;  /* 0x0003010008107890 */ /* 0x000fc4000fffe03f */
[----:B------:R-:W-:Y:S01]  /*4600*/  UIADD3 UR8, UR8, 0x30500, URZ ;  /* 0x0003050008087890 */ /* 0x000fe2000fffe03f */
[----:B------:R-:W-:Y:S01]  /*4610*/  SEL R5, RZ, 0x1, P0 ;  /* 0x00000001ff057807 */ /* 0x000fe20000000000 */
[----:B------:R-:W-:Y:S01]  /*4620*/  UMOV UR15, 0x10000000 ;  /* 0x10000000000f7882 */ /* 0x000fe20000000000 */
[----:B------:R-:W-:Y:S01]  /*4630*/  UMOV UR25, UR33 ;  /* 0x0000002100197c82 */ /* 0x000fe20008000000 */
[----:B------:R-:W-:Y:S01]  /*4640*/  UMOV UR28, UR36 ;  /* 0x00000024001c7c82 */ /* 0x000fe20008000000 */
[----:B------:R-:W-:Y:S01]  /*4650*/  UMOV UR27, UR35 ;  /* 0x00000023001b7c82 */ /* 0x000fe20008000000 */
[----:B------:R-:W-:Y:S01]  /*4660*/  UMOV UR17, UR33 ;  /* 0x0000002100117c82 */ /* 0x000fe20008000000 */
[----:B------:R-:W-:Y:S01]  /*4670*/  UMOV UR18, UR34 ;  /* 0x0000002200127c82 */ /* 0x000fe20008000000 */
[----:B------:R-:W-:Y:S01]  /*4680*/  UMOV UR20, UR36 ;  /* 0x0000002400147c82 */ /* 0x000fe20008000000 */
[----:B------:R0:W-:Y:S01]  /*4690*/  UTMALDG.3D [UR32], [UR6], desc[UR14] ;  /* 0x00000e20060075b4 */ /* 0x0001e20008011000 */
[----:B------:R-:W-:Y:S01]  /*46a0*/  UMOV UR9, UR33 ;  /* 0x0000002100097c82 */ /* 0x000fe20008000000 */
[----:B------:R-:W-:Y:S01]  /*46b0*/  UMOV UR11, UR19 ;  /* 0x00000013000b7c82 */ /* 0x000fe20008000000 */
[----:B------:R-:W-:Y:S01]  /*46c0*/  UMOV UR12, UR36 ;  /* 0x00000024000c7c82 */ /* 0x000fe20008000000 */
[----:B------:R-:W-:Y:S01]  /*46d0*/  UMOV UR10, UR26 ;  /* 0x0000001a000a7c82 */ /* 0x000fe20008000000 */
[----:B------:R-:W-:-:S02]  /*46e0*/  LOP3.LUT R2, R2, R5, RZ, 0x3c, !PT ;  /* 0x0000000502027212 */ /* 0x000fc400078e3cff */
[----:B------:R-:W-:Y:S01]  /*46f0*/  SEL R3, R3, RZ, P0 ;  /* 0x000000ff03037207 */ /* 0x000fe20000000000 */
[----:B------:R0:W-:Y:S01]  /*4700*/  UTMALDG.3D [UR24], [UR6], desc[UR14] ;  /* 0x00000e18060075b4 */ /* 0x0001e20008011000 */
[----:B------:R0:W-:Y:S01]  /*4710*/  UTMALDG.3D [UR16], [UR30], desc[UR14] ;  /* 0x00000e101e0075b4 */ /* 0x0001e20008011000 */
[----:B------:R0:W-:Y:S02]  /*4720*/  UTMALDG.3D [UR8], [UR30], desc[UR14] ;  /* 0x00000e081e0075b4 */ /* 0x0001e40008011000 */
[----:B0-----:R-:W-:Y:S05]  /*4730*/  @P1 BRA `(.L_x_55) ;  /* 0xfffffffc000c1947 */ /* 0x001fea000383ffff */
.L_x_51:
[----:B------:R-:W-:Y:S05]  /*4740*/  BSYNC B1 ;  /* 0x0000000000017941 */ /* 0x000fea0003800000 */
.L_x_50:
[----:B------:R-:W-:Y:S01]  /*4750*/  LOP3.LUT P2, RZ, R10, 0xff, RZ, 0xc0, !PT ;  /* 0x000000ff0aff7812 */ /* 0x000fe2000784c0ff */
[----:B------:R-:W-:Y:S01]  /*4760*/  ULDC UR6, c[0x0][0xc] ;  /* 0x0000030000067ab9 */ /* 0x000fe20000000800 */
[----:B------:R-:W-:Y:S01]  /*4770*/  ULDC UR7, c[0x0][0x10] ;  /* 0x0000040000077ab9 */ /* 0x000fe20000000800 */
[----:B------:R-:W0:Y:S01]  /*4780*/  LDC R3, c[0x0][0x14] ;  /* 0x00000500ff037b82 */ /* 0x000e220000000800 */
[----:B------:R-:W-:Y:S01]  /*4790*/  IMAD.IADD R11, R8, 0x1, R11 ;  /* 0x00000001080b7824 */ /* 0x000fe200078e020b */
[----:B------:R-:W-:Y:S01]  /*47a0*/  UIMAD.WIDE.U32 UR6, UR6, UR7, URZ ;  /* 0x00000007060672a5 */ /* 0x000fe2000f8e003f */
[----:B------:R-:W-:Y:S01]  /*47b0*/  BSSY B1, `(.L_x_56) ;  /* 0x0000075000017945 */ /* 0x000fe20003800000 */
[----:B------:R-:W-:Y:S01]  /*47c0*/  IMAD.MOV.U32 R7, RZ, RZ, -0x1 ;  /* 0xffffffffff077424 */ /* 0x000fe200078e00ff */
[----:B------:R-:W-:Y:S01]  /*47d0*/  PRMT R10, RZ, 0x7610, R10 ;  /* 0x00007610ff0a7816 */ /* 0x000fe2000000000a */
[----:B------:R-:W-:Y:S01]  /*47e0*/  IMAD.MOV.U32 R12, RZ, RZ, -0x1 ;  /* 0xffffffffff0c7424 */ /* 0x000fe200078e00ff */
[----:B------:R-:W-:Y:S01]  /*47f0*/  ISETP.GT.U32.AND P0, PT, R11, 0x3, PT ;  /* 0x000000030b00780c */ /* 0x000fe20003f04070 */
[----:B------:R-:W-:Y:S01]  /*4800*/  IMAD.MOV.U32 R6, RZ, RZ, -0x1 ;  /* 0xffffffffff067424 */ /* 0x000fe200078e00ff */
[----:B------:R-:W-:Y:S01]  /*4810*/  SHF.R.U32.HI R2, RZ, 0x2, R11 ;  /* 0x00000002ff027819 */ /* 0x000fe2000001160b */
[----:B------:R-:W1:Y:S01]  /*4820*/  @P2 S2R R5, SR_CgaCtaId ;  /* 0x0000000000052919 */ /* 0x000e620000008800 */
[----:B------:R-:W-:-:S02]  /*4830*/  @P2 MOV R4, 0x400 ;  /* 0x0000040000042802 */ /* 0x000fc40000000f00 */
[----:B------:R-:W-:Y:S02]  /*4840*/  ISETP.LT.U32.AND P0, PT, R8, 0x4, P0 ;  /* 0x000000040800780c */ /* 0x000fe40000701070 */
[----:B------:R-:W-:Y:S02]  /*4850*/  LOP3.LUT R2, R2, 0x1, RZ, 0xc0, !PT ;  /* 0x0000000102027812 */ /* 0x000fe400078ec0ff */
[----:B------:R-:W-:Y:S02]  /*4860*/  LOP3.LUT R11, R11, 0x3, RZ, 0xc0, !PT ;  /* 0x000000030b0b7812 */ /* 0x000fe400078ec0ff */
[----:B------:R-:W-:-:S04]  /*4870*/  ISETP.NE.U32.AND P1, PT, R2, 0x1, PT ;  /* 0x000000010200780c */ /* 0x000fc80003f25070 */
[----:B------:R-:W-:Y:S01]  /*4880*/  ISETP.GT.U32.AND P1, PT, R8, 0x3, !P1 ;  /* 0x000000030800780c */ /* 0x000fe20004f24070 */
[----:B0-----:R-:W-:-:S03]  /*4890*/  IMAD.WIDE.U32 R18, R3, UR6, R18 ;  /* 0x0000000603127c25 */ /* 0x001fc6000f8e0012 */
[----:B------:R-:W-:Y:S02]  /*48a0*/  SEL R2, RZ, 0x1, !P1 ;  /* 0x00000001ff027807 */ /* 0x000fe40004800000 */
[----:B-1----:R-:W-:Y:S01]  /*48b0*/  @P2 LEA R4, R5, R4, 0x18 ;  /* 0x0000000405042211 */ /* 0x002fe200078ec0ff */
[----:B------:R-:W-:Y:S01]  /*48c0*/  IMAD R5, R3, UR7, RZ ;  /* 0x0000000703057c24 */ /* 0x000fe2000f8e02ff */
[----:B------:R-:W-:Y:S01]  /*48d0*/  ULDC.64 UR6, c[0x0][0x650] ;  /* 0x0001940000067ab9 */ /* 0x000fe20000000a00 */
[----:B------:R-:W-:Y:S01]  /*48e0*/  SEL R3, RZ, 0x1, !P0 ;  /* 0x00000001ff037807 */ /* 0x000fe20004000000 */
[----:B------:R0:W-:Y:S01]  /*48f0*/  @P2 SYNCS.ARRIVE.TRANS64.A1T0 RZ, [R4+URZ+0x58], RZ ;  /* 0x000058ff04ff29a7 */ /* 0x0001e2000810003f */
[----:B------:R-:W-:Y:S01]  /*4900*/  IMAD.IADD R19, R19, 0x1, R5 ;  /* 0x0000000113137824 */ /* 0x000fe200078e0205 */
[----:B------:R-:W-:Y:S02]  /*4910*/  ISETP.GE.U32.AND P0, PT, R18, UR6, PT ;  /* 0x0000000612007c0c */ /* 0x000fe4000bf06070 */
[----:B------:R-:W-:-:S02]  /*4920*/  LOP3.LUT R0, R2, R0, R3, 0x96, !PT ;  /* 0x0000000002007212 */ /* 0x000fc400078e9603 */
[----:B------:R-:W-:Y:S02]  /*4930*/  ISETP.GE.U32.AND.EX P0, PT, R19, UR7, PT, P0 ;  /* 0x0000000713007c0c */ /* 0x000fe4000bf06100 */
[----:B------:R-:W-:-:S11]  /*4940*/  PRMT R2, RZ, 0x7610, R2 ;  /* 0x00007610ff027816 */ /* 0x000fd60000000002 */
[----:B0-----:R-:W-:Y:S05]  /*4950*/  @P0 BRA `(.L_x_57) ;  /* 0x0000000400680947 */ /* 0x001fea0003800000 */
[----:B------:R-:W-:Y:S01]  /*4960*/  ULDC.64 UR6, c[0x0][0x628] ;  /* 0x00018a0000067ab9 */ /* 0x000fe20000000a00 */
[----:B------:R-:W0:Y:S01]  /*4970*/  S2R R13, SR_CTAID.X ;  /* 0x00000000000d7919 */ /* 0x000e220000002500 */
[----:B------:R-:W-:Y:S01]  /*4980*/  ISETP.NE.U32.AND P0, PT, RZ, UR6, PT ;  /* 0x00000006ff007c0c */ /* 0x000fe2000bf05070 */
[----:B------:R-:W-:Y:S01]  /*4990*/  ULDC UR8, c[0x0][0x630] ;  /* 0x00018c0000087ab9 */ /* 0x000fe20000000800 */
[----:B------:R-:W-:Y:S01]  /*49a0*/  IMAD.MOV.U32 R2, RZ, RZ, R18 ;  /* 0x000000ffff027224 */ /* 0x000fe200078e0012 */
[----:B------:R-:W1:Y:S01]  /*49b0*/  S2R R12, SR_CTAID.Y ;  /* 0x00000000000c7919 */ /* 0x000e620000002600 */
[----:B------:R-:W-:Y:S01]  /*49c0*/  ISETP.NE.AND.EX P0, PT, RZ, UR7, PT, P0 ;  /* 0x00000007ff007c0c */ /* 0x000fe2000bf05300 */
[----:B------:R-:W-:-:S12]  /*49d0*/  IMAD.MOV.U32 R3, RZ, RZ, R19 ;  /* 0x000000ffff037224 */ /* 0x000fd800078e0013 */
[----:B------:R-:W-:Y:S05]  /*49e0*/  @!P0 BRA `(.L_x_58) ;  /* 0x0000000000288947 */ /* 0x000fea0003800000 */
[----:B------:R-:W-:Y:S02]  /*49f0*/  ULDC UR5, c[0x0][0x634] ;  /* 0x00018d0000057ab9 */ /* 0x000fe40000000800 */
[----:B------:R-:W-:-:S05]  /*4a00*/  IADD3 R7, P0, R18, UR5, RZ ;  /* 0x0000000512077c10 */ /* 0x000fca000ff1e0ff */
[----:B------:R-:W-:-:S04]  /*4a10*/  IMAD.X R15, RZ, RZ, R19, P0 ;  /* 0x000000ffff0f7224 */ /* 0x000fc800000e0613 */
[----:B------:R-:W-:-:S04]  /*4a20*/  IMAD.WIDE.U32 R4, R15, UR6, RZ ;  /* 0x000000060f047c25 */ /* 0x000fc8000f8e00ff */
[----:B------:R-:W-:-:S04]  /*4a30*/  IMAD.WIDE.U32 R4, P0, R7, UR7, R4 ;  /* 0x0000000707047c25 */ /* 0x000fc8000f800004 */
[----:B------:R-:W-:-:S04]  /*4a40*/  IMAD.WIDE.U32 R6, R7, UR6, RZ ;  /* 0x0000000607067c25 */ /* 0x000fc8000f8e00ff */
[----:B------:R-:W-:Y:S01]  /*4a50*/  IMAD.X R3, RZ, RZ, RZ, P0 ;  /* 0x000000ffff037224 */ /* 0x000fe200000e06ff */
[----:B------:R-:W-:Y:S01]  /*4a60*/  IADD3 RZ, P0, R7, R4, RZ ;  /* 0x0000000407ff7210 */ /* 0x000fe20007f1e0ff */
[----:B------:R-:W-:-:S04]  /*4a70*/  IMAD.MOV.U32 R2, RZ, RZ, R5 ;  /* 0x000000ffff027224 */ /* 0x000fc800078e0005 */
[----:B------:R-:W-:-:S08]  /*4a80*/  IMAD.WIDE.U32.X R2, R15, UR7, R2, P0 ;  /* 0x000000070f027c25 */ /* 0x000fd000080e0402 */
.L_x_58:
[--C-:B------:R-:W-:Y:S01]  /*4a90*/  SHF.R.U64 R6, R2, UR8, R3.reuse ;  /* 0x0000000802067c19 */ /* 0x100fe20008001203 */
[----:B------:R-:W-:Y:S01]  /*4aa0*/  ULDC.64 UR6, c[0x0][0x620] ;  /* 0x0001880000067ab9 */ /* 0x000fe20000000a00 */
[----:B------:R-:W-:Y:S01]  /*4ab0*/  SHF.R.U32.HI R2, RZ, UR8, R3 ;  /* 0x00000008ff027c19 */ /* 0x000fe20008011603 */
[----:B------:R-:W-:Y:S01]  /*4ac0*/  IMAD.MOV.U32 R3, RZ, RZ, R19 ;  /* 0x000000ffff037224 */ /* 0x000fe200078e0013 */
[----:B------:R-:W-:Y:S01]  /*4ad0*/  IADD3 R5, P0, RZ, -R6, RZ ;  /* 0x80000006ff057210 */ /* 0x000fe20007f1e0ff */
[----:B------:R-:W-:Y:S01]  /*4ae0*/  ULDC UR5, c[0x0][0x150] ;  /* 0x0000540000057ab9 */ /* 0x000fe20000000800 */
[----:B------:R-:W2:Y:S01]  /*4af0*/  LDC R24, c[0x0][0x144] ;  /* 0x00005100ff187b82 */ /* 0x000ea20000000800 */
[----:B------:R-:W-:Y:S01]  /*4b00*/  ULDC.64 UR10, c[0x0][0x640] ;  /* 0x00019000000a7ab9 */ /* 0x000fe20000000a00 */
[----:B------:R-:W-:Y:S01]  /*4b10*/  ULDC UR8, c[0x0][0x608] ;  /* 0x0001820000087ab9 */ /* 0x000fe20000000800 */
[----:B------:R-:W-:Y:S01]  /*4b20*/  IMAD.X R2, RZ, RZ, ~R2, P0 ;  /* 0x000000ffff027224 */ /* 0x000fe200000e0e02 */
[----:B------:R-:W-:-:S03]  /*4b30*/  ISETP.NE.U32.AND P0, PT, RZ, UR10, PT ;  /* 0x0000000aff007c0c */ /* 0x000fc6000bf05070 */
[----:B------:R-:W-:Y:S01]  /*4b40*/  IMAD R4, R2, UR6, RZ ;  /* 0x0000000602047c24 */ /* 0x000fe2000f8e02ff */
[----:B------:R-:W3:Y:S01]  /*4b50*/  LDC R15, c[0x0][0x148] ;  /* 0x00005200ff0f7b82 */ /* 0x000ee20000000800 */
[----:B------:R-:W-:Y:S01]  /*4b60*/  IMAD.MOV.U32 R2, RZ, RZ, R18 ;  /* 0x000000ffff027224 */ /* 0x000fe200078e0012 */
[----:B------:R-:W-:-:S03]  /*4b70*/  ISETP.NE.AND.EX P0, PT, RZ, UR11, PT, P0 ;  /* 0x0000000bff007c0c */ /* 0x000fc6000bf05300 */
[----:B------:R-:W-:Y:S01]  /*4b80*/  IMAD.WIDE.U32 R2, R5, UR6, R2 ;  /* 0x0000000605027c25 */ /* 0x000fe2000f8e0002 */
[----:B------:R-:W-:-:S03]  /*4b90*/  ULDC UR6, c[0x0][0x618] ;  /* 0x0001860000067ab9 */ /* 0x000fc60000000800 */
[----:B------:R-:W-:Y:S01]  /*4ba0*/  IMAD R5, R5, UR7, R4 ;  /* 0x0000000705057c24 */ /* 0x000fe2000f8e0204 */
[----:B0-----:R-:W-:Y:S01]  /*4bb0*/  I2FP.F32.U32 R4, R13 ;  /* 0x0000000d00047245 */ /* 0x001fe20000201000 */
[----:B------:R-:W-:Y:S02]  /*4bc0*/  ULDC UR7, c[0x0][0x154] ;  /* 0x0000550000077ab9 */ /* 0x000fe40000000800 */
[----:B------:R-:W-:Y:S02]  /*4bd0*/  IMAD.IADD R3, R3, 0x1, R5 ;  /* 0x0000000103037824 */ /* 0x000fe400078e0205 */
[----:B------:R-:W-:Y:S01]  /*4be0*/  FMUL R4, R4, UR5 ;  /* 0x0000000504047c20 */ /* 0x000fe20008400000 */
[----:B------:R-:W-:Y:S02]  /*4bf0*/  ULDC UR5, c[0x0][0x658] ;  /* 0x0001960000057ab9 */ /* 0x000fe40000000800 */
[--C-:B------:R-:W-:Y:S02]  /*4c00*/  SHF.R.U64 R7, R2, UR6, R3.reuse ;  /* 0x0000000602077c19 */ /* 0x100fe40008001203 */
[----:B-1----:R-:W-:Y:S01]  /*4c10*/  I2FP.F32.U32 R2, R12 ;  /* 0x0000000c00027245 */ /* 0x002fe20000201000 */
[----:B------:R-:W0:Y:S04]  /*4c20*/  F2I.U32.TRUNC.NTZ R4, R4 ;  /* 0x0000000400047305 */ /* 0x000e28000020f000 */
[----:B------:R-:W-:Y:S01]  /*4c30*/  FMUL R21, R2, UR7 ;  /* 0x0000000702157c20 */ /* 0x000fe20008400000 */
[----:B------:R-:W-:Y:S01]  /*4c40*/  SHF.R.U32.HI R2, RZ, UR6, R3 ;  /* 0x00000006ff027c19 */ /* 0x000fe20008011603 */
[----:B------:R-:W-:-:S02]  /*4c50*/  UMOV UR6, 0xffffffff ;  /* 0xffffffff00067882 */ /* 0x000fc40000000000 */
[----:B------:R-:W-:Y:S01]  /*4c60*/  USHF.L.U32 UR6, UR6, UR5, URZ ;  /* 0x0000000506067299 */ /* 0x000fe2000800063f */
[--C-:B------:R-:W-:Y:S01]  /*4c70*/  SHF.R.U64 R20, R7, UR8, R2.reuse ;  /* 0x0000000807147c19 */ /* 0x100fe20008001202 */
[----:B------:R-:W1:Y:S01]  /*4c80*/  F2I.U32.TRUNC.NTZ R21, R21 ;  /* 0x0000001500157305 */ /* 0x000e62000020f000 */
[----:B------:R-:W-:-:S04]  /*4c90*/  SHF.R.U32.HI R3, RZ, UR8, R2 ;  /* 0x00000008ff037c19 */ /* 0x000fc80008011602 */
[--C-:B------:R-:W-:Y:S01]  /*4ca0*/  SHF.R.U64 R14, R20, UR5, R3.reuse ;  /* 0x00000005140e7c19 */ /* 0x100fe20008001203 */
[----:B0-----:R-:W-:Y:S01]  /*4cb0*/  IMAD.MOV R4, RZ, RZ, -R4 ;  /* 0x000000ffff047224 */ /* 0x001fe200078e0a04 */
[----:B------:R-:W-:-:S03]  /*4cc0*/  SHF.R.U32.HI R23, RZ, UR5, R3 ;  /* 0x00000005ff177c19 */ /* 0x000fc60008011603 */
[----:B--2---:R-:W-:Y:S02]  /*4cd0*/  IMAD R13, R24, R4, R13 ;  /* 0x00000004180d7224 */ /* 0x004fe400078e020d */
[----:B------:R-:W-:Y:S02]  /*4ce0*/  IMAD.MOV.U32 R2, RZ, RZ, R14 ;  /* 0x000000ffff027224 */ /* 0x000fe400078e000e */
[----:B------:R-:W-:Y:S01]  /*4cf0*/  IMAD.MOV.U32 R3, RZ, RZ, R23 ;  /* 0x000000ffff037224 */ /* 0x000fe200078e0017 */
[----:B-1----:R-:W-:Y:S06]  /*4d00*/  @!P0 BRA `(.L_x_59) ;  /* 0x0000000000288947 */ /* 0x002fec0003800000 */
[----:B------:R-:W-:Y:S02]  /*4d10*/  ULDC UR7, c[0x0][0x64c] ;  /* 0x0001930000077ab9 */ /* 0x000fe40000000800 */
[----:B------:R-:W-:-:S05]  /*4d20*/  IADD3 R3, P0, R14, UR7, RZ ;  /* 0x000000070e037c10 */ /* 0x000fca000ff1e0ff */
[----:B------:R-:W-:-:S04]  /*4d30*/  IMAD.X R23, RZ, RZ, R23, P0 ;  /* 0x000000ffff177224 */ /* 0x000fc800000e0617 */
[----:B------:R-:W-:-:S04]  /*4d40*/  IMAD.WIDE.U32 R4, R23, UR10, RZ ;  /* 0x0000000a17047c25 */ /* 0x000fc8000f8e00ff */
[----:B------:R-:W-:-:S04]  /*4d50*/  IMAD.WIDE.U32 R4, P0, R3, UR11, R4 ;  /* 0x0000000b03047c25 */ /* 0x000fc8000f800004 */
[----:B------:R-:W-:-:S04]  /*4d60*/  IMAD.WIDE.U32 R2, R3, UR10, RZ ;  /* 0x0000000a03027c25 */ /* 0x000fc8000f8e00ff */
[----:B------:R-:W-:Y:S01]  /*4d70*/  IMAD.MOV.U32 R2, RZ, RZ, R5 ;  /* 0x000000ffff027224 */ /* 0x000fe200078e0005 */
[----:B------:R-:W-:Y:S01]  /*4d80*/  IADD3 RZ, P1, R3, R4, RZ ;  /* 0x0000000403ff7210 */ /* 0x000fe20007f3e0ff */
[----:B------:R-:W-:-:S04]  /*4d90*/  IMAD.X R3, RZ, RZ, RZ, P0 ;  /* 0x000000ffff037224 */ /* 0x000fc800000e06ff */
[----:B------:R-:W-:-:S08]  /*4da0*/  IMAD.WIDE.U32.X R2, R23, UR11, R2, P1 ;  /* 0x0000000b17027c25 */ /* 0x000fd000088e0402 */
.L_x_59:
[----:B------:R-:W-:Y:S01]  /*4db0*/  ISETP.NE.AND P0, PT, R22, 0x1, PT ;  /* 0x000000011600780c */ /* 0x000fe20003f05270 */
[----:B------:R-:W-:Y:S01]  /*4dc0*/  ULDC UR7, c[0x0][0x648] ;  /* 0x0001920000077ab9 */ /* 0x000fe20000000800 */
[----:B------:R-:W-:Y:S01]  /*4dd0*/  ULOP3.LUT UR6, URZ, UR6, URZ, 0x33, !UPT ;  /* 0x000000063f067292 */ /* 0x000fe2000f8e333f */
[----:B------:R-:W-:Y:S01]  /*4de0*/  SHF.R.U64 R2, R2, UR7, R3 ;  /* 0x0000000702027c19 */ /* 0x000fe20008001203 */
[----:B------:R-:W-:Y:S01]  /*4df0*/  UMOV UR7, 0x1 ;  /* 0x0000000100077882 */ /* 0x000fe20000000000 */
[----:B------:R-:W-:Y:S01]  /*4e00*/  IMAD.MOV R21, RZ, RZ, -R21 ;  /* 0x000000ffff157224 */ /* 0x000fe200078e0a15 */
[----:B------:R-:W-:Y:S01]  /*4e10*/  USHF.L.U32 UR7, UR7, UR5, URZ ;  /* 0x0000000507077299 */ /* 0x000fe2000800063f */
[----:B------:R-:W-:Y:S01]  /*4e20*/  LOP3.LUT R7, R7, UR4, RZ, 0xc0, !PT ;  /* 0x0000000407077c12 */ /* 0x000fe2000f8ec0ff */
[----:B------:R-:W-:Y:S01]  /*4e30*/  IMAD.MOV R3, RZ, RZ, -R2 ;  /* 0x000000ffff037224 */ /* 0x000fe200078e0a02 */
[----:B------:R-:W-:Y:S01]  /*4e40*/  LOP3.LUT R5, R20, UR6, RZ, 0xc0, !PT ;  /* 0x0000000614057c12 */ /* 0x000fe2000f8ec0ff */
[----:B------:R-:W-:Y:S01]  /*4e50*/  ULDC UR5, c[0x0][0x638] ;  /* 0x00018e0000057ab9 */ /* 0x000fe20000000800 */
[----:B------:R-:W-:Y:S01]  /*4e60*/  ULDC UR6, c[0x0][0x610] ;  /* 0x0001840000067ab9 */ /* 0x000fe20000000800 */
[----:B------:R-:W-:Y:S01]  /*4e70*/  IMAD R14, R3, UR5, R14 ;  /* 0x00000005030e7c24 */ /* 0x000fe2000f8e020e */
[----:B------:R-:W-:Y:S01]  /*4e80*/  ULDC UR5, c[0x0][0x600] ;  /* 0x0001800000057ab9 */ /* 0x000fe20000000800 */
[----:B---3--:R-:W-:-:S02]  /*4e90*/  @P0 IMAD R13, R15, R21, R12 ;  /* 0x000000150f0d0224 */ /* 0x008fc400078e020c */
[----:B------:R-:W-:Y:S02]  /*4ea0*/  IMAD R2, R2, UR7, R5 ;  /* 0x0000000702027c24 */ /* 0x000fe4000f8e0205 */
[----:B------:R-:W-:Y:S02]  /*4eb0*/  IMAD R14, R14, UR5, R7 ;  /* 0x000000050e0e7c24 */ /* 0x000fe4000f8e0207 */
[----:B------:R-:W-:Y:S02]  /*4ec0*/  IMAD R13, R2, UR6, R13 ;  /* 0x00000006020d7c24 */ /* 0x000fe4000f8e020d */
[----:B------:R-:W-:-:S03]  /*4ed0*/  IMAD.MOV.U32 R2, RZ, RZ, 0x1 ;  /* 0x00000001ff027424 */ /* 0x000fc600078e00ff */
[----:B------:R-:W-:Y:S02]  /*4ee0*/  SEL R12, R14, R13, !P0 ;  /* 0x0000000d0e0c7207 */ /* 0x000fe40004000000 */
[----:B------:R-:W-:-:S07]  /*4ef0*/  SEL R7, R13, R14, !P0 ;  /* 0x0000000e0d077207 */ /* 0x000fce0004000000 */
.L_x_57:
[----:B------:R-:W-:Y:S05]  /*4f00*/  BSYNC B1 ;  /* 0x0000000000017941 */ /* 0x000fea0003800000 */
.L_x_56:
[----:B------:R-:W-:-:S13]  /*4f10*/  LOP3.LUT P0, RZ, R2, 0xff, RZ, 0xc0, !PT ;  /* 0x000000ff02ff7812 */ /* 0x000fda000780c0ff */
[----:B------:R-:W-:Y:S05]  /*4f20*/  @P0 BRA `(.L_x_60) ;  /* 0xfffffff000dc0947 */ /* 0x000fea000383ffff */
[----:B------:R-:W-:Y:S05]  /*4f30*/  BSYNC B0 ;  /* 0x0000000000007941 */ /* 0x000fea0003800000 */
.L_x_48:
[----:B------:R-:W-:-:S03]  /*4f40*/  UMOV UR5, 0xffffffff ;  /* 0xffffffff00057882 */ /* 0x000fc60000000000 */
[----:B------:R-:W-:Y:S05]  /*4f50*/  BRA.DIV UR5, `(.L_x_61) ;  /* 0x0000000605187947 */ /* 0x000fea000b800000 */
[----:B------:R-:W-:-:S13]  /*4f60*/  ELECT P6, URZ, PT ;  /* 0x00000000003f782f */ /* 0x000fda00038c0000 */
.L_x_75:
[----:B------:R-:W-:Y:S04]  /*4f70*/  BSSY B0, `(.L_x_62) ;  /* 0x000002b000007945 */ /* 0x000fe80003800000 */
[----:B------:R-:W-:Y:S05]  /*4f80*/  @!P6 BRA `(.L_x_63) ;  /* 0x0000000000a4e947 */ /* 0x000fea0003800000 */
[----:B------:R-:W-:-:S04]  /*4f90*/  LOP3.LUT R17, R17, 0x2, RZ, 0xfc, !PT ;  /* 0x0000000211117812 */ /* 0x000fc800078efcff */
[----:B------:R-:W-:-:S13]  /*4fa0*/  ISETP.NE.AND P0, PT, R17, 0x3, PT ;  /* 0x000000031100780c */ /* 0x000fda0003f05270 */
[----:B------:R-:W-:Y:S05]  /*4fb0*/  @!P0 BRA `(.L_x_64) ;  /* 0x0000000000048947 */ /* 0x000fea0003800000 */
[----:B------:R-:W-:Y:S01]  /*4fc0*/  BPT.TRAP 0x1 ;  /* 0x000000040000795c */ /* 0x000fe20000300000 */
.L_x_64:
[----:B------:R-:W0:Y:S01]  /*4fd0*/  S2R R3, SR_CgaCtaId ;  /* 0x0000000000037919 */ /* 0x000e220000008800 */
[----:B------:R-:W-:Y:S02]  /*4fe0*/  MOV R2, 0x400 ;  /* 0x0000040000027802 */ /* 0x000fe40000000f00 */
[----:B------:R-:W-:Y:S02]  /*4ff0*/  SHF.L.U32 R4, R0, 0x1f, RZ ;  /* 0x0000001f00047819 */ /* 0x000fe400000006ff */
[----:B0-----:R-:W-:-:S05]  /*5000*/  LEA R2, R3, R2, 0x18 ;  /* 0x0000000203027211 */ /* 0x001fca00078ec0ff */
[----:B------:R-:W-:-:S04]  /*5010*/  VIADD R2, R2, 0x20 ;  /* 0x0000002002027836 */ /* 0x000fc80000000000 */
[C---:B------:R-:W-:Y:S02]  /*5020*/  IMAD R7, R11.reuse, 0x8, R2 ;  /* 0x000000080b077824 */ /* 0x040fe400078e0202 */
[----:B------:R-:W-:Y:S02]  /*5030*/  VIADD R11, R11, 0x1 ;  /* 0x000000010b0b7836 */ /* 0x000fe40000000000 */
[----:B------:R-:W0:Y:S03]  /*5040*/  SYNCS.PHASECHK.TRANS64.TRYWAIT P0, [R7+URZ], R4 ;  /* 0x00000004070075a7 */ /* 0x000e26000800017f */
[----:B------:R-:W-:-:S04]  /*5050*/  ISETP.NE.AND P1, PT, R11, 0x4, PT ;  /* 0x000000040b00780c */ /* 0x000fc80003f25270 */
[----:B------:R-:W-:Y:S02]  /*5060*/  SEL R3, RZ, 0x1, P1 ;  /* 0x00000001ff037807 */ /* 0x000fe40000800000 */
[----:B------:R-:W-:Y:S02]  /*5070*/  SEL R11, R11, RZ, P1 ;  /* 0x000000ff0b0b7207 */ /* 0x000fe40000800000 */
[----:B------:R-:W-:-:S03]  /*5080*/  LOP3.LUT R6, R0, R3, RZ, 0x3c, !PT ;  /* 0x0000000300067212 */ /* 0x000fc600078e3cff */
[----:B------:R-:W-:Y:S01]  /*5090*/  IMAD R8, R11, 0x8, R2 ;  /* 0x000000080b087824 */ /* 0x000fe200078e0202 */
[----:B------:R-:W-:Y:S01]  /*50a0*/  SHF.L.U32 R5, R6, 0x1f, RZ ;  /* 0x0000001f06057819 */ /* 0x000fe200000006ff */
[----:B0-----:R-:W-:Y:S06]  /*50b0*/  @!P0 BRA `(.L_x_65) ;  /* 0x0000000000e08947 */ /* 0x001fec0003800000 */
.L_x_76:
[----:B------:R-:W1:Y:S01]  /*50c0*/  SYNCS.PHASECHK.TRANS64.TRYWAIT P0, [R8+URZ], R5 ;  /* 0x00000005080075a7 */ /* 0x000e62000800017f */
[----:B------:R-:W-:-:S05]  /*50d0*/  VIADD R0, R11, 0x1 ;  /* 0x000000010b007836 */ /* 0x000fca0000000000 */
[----:B------:R-:W-:-:S04]  /*50e0*/  ISETP.NE.AND P1, PT, R0, 0x4, PT ;  /* 0x000000040000780c */ /* 0x000fc80003f25270 */
[----:B------:R-:W-:Y:S02]  /*50f0*/  SEL R3, RZ, 0x1, P1 ;  /* 0x00000001ff037807 */ /* 0x000fe40000800000 */
[----:B0-----:R-:W-:Y:S02]  /*5100*/  SEL R7, R0, RZ, P1 ;  /* 0x000000ff00077207 */ /* 0x001fe40000800000 */
[----:B------:R-:W-:-:S03]  /*5110*/  LOP3.LUT R9, R6, R3, RZ, 0x3c, !PT ;  /* 0x0000000306097212 */ /* 0x000fc600078e3cff */
[----:B------:R-:W-:Y:S01]  /*5120*/  IMAD R11, R7, 0x8, R2 ;  /* 0x00000008070b7824 */ /* 0x000fe200078e0202 */
[----:B------:R-:W-:Y:S01]  /*5130*/  SHF.L.U32 R6, R9, 0x1f, RZ ;  /* 0x0000001f09067819 */ /* 0x000fe200000006ff */
[----:B-1----:R-:W-:Y:S06]  /*5140*/  @!P0 BRA `(.L_x_66) ;  /* 0x0000000000d08947 */ /* 0x002fec0003800000 */
.L_x_77:
[----:B------:R-:W1:Y:S01]  /*5150*/  SYNCS.PHASECHK.TRANS64.TRYWAIT P0, [R11+URZ], R6 ;  /* 0x000000060b0075a7 */ /* 0x000e62000800017f */
[----:B------:R-:W-:-:S05]  /*5160*/  VIADD R0, R7, 0x1 ;  /* 0x0000000107007836 */ /* 0x000fca0000000000 */
[----:B------:R-:W-:-:S04]  /*5170*/  ISETP.NE.AND P1, PT, R0, 0x4, PT ;  /* 0x000000040000780c */ /* 0x000fc80003f25270 */
[----:B------:R-:W-:Y:S02]  /*5180*/  SEL R4, RZ, 0x1, P1 ;  /* 0x00000001ff047807 */ /* 0x000fe40000800000 */
[----:B------:R-:W-:Y:S02]  /*5190*/  SEL R3, R0, RZ, P1 ;  /* 0x000000ff00037207 */ /* 0x000fe40000800000 */
[----:B------:R-:W-:Y:S01]  /*51a0*/  LOP3.LUT R0, R9, R4, RZ, 0x3c, !PT ;  /* 0x0000000409007212 */ /* 0x000fe200078e3cff */
[----:B-1----:R-:W-:Y:S06]  /*51b0*/  @!P0 BRA `(.L_x_67) ;  /* 0x0000000000c88947 */ /* 0x002fec0003800000 */
.L_x_78:
[----:B------:R-:W-:Y:S01]  /*51c0*/  IMAD R3, R3, 0x8, R2 ;  /* 0x0000000803037824 */ /* 0x000fe200078e0202 */
[----:B------:R-:W-:-:S07]  /*51d0*/  SHF.L.U32 R0, R0, 0x1f, RZ ;  /* 0x0000001f00007819 */ /* 0x000fce00000006ff */
.L_x_68:
[----:B--2---:R2:W3:Y:S02]  /*51e0*/  SYNCS.PHASECHK.TRANS64.TRYWAIT P0, [R3+URZ], R0 ;  /* 0x00000000030075a7 */ /* 0x0044e4000800017f */
[----:B---3--:R-:W-:Y:S05]  /*51f0*/  @!P0 NANOSLEEP.SYNCS 0x989680 ;  /* 0x009896800000895d */ /* 0x008fea0003900000 */
[----:B------:R-:W3:Y:S02]  /*5200*/  @!P0 SYNCS.PHASECHK.TRANS64 P0, [R3+URZ], R0 ;  /* 0x00000000030085a7 */ /* 0x000ee4000800007f */
[----:B---3--:R-:W-:Y:S05]  /*5210*/  @!P0 BRA `(.L_x_68) ;  /* 0xfffffffc00f08947 */ /* 0x008fea000383ffff */
.L_x_63:
[----:B------:R-:W-:Y:S05]  /*5220*/  BSYNC B0 ;  /* 0x0000000000007941 */ /* 0x000fea0003800000 */
.L_x_62:
[----:B------:R-:W-:Y:S05]  /*5230*/  EXIT ;  /* 0x000000000000794d */ /* 0x000fea0003800000 */
.L_x_17:
[----:B-1----:R1:W3:Y:S02]  /*5240*/  SYNCS.PHASECHK.TRANS64.TRYWAIT P1, [R3+URZ], R0 ;  /* 0x00000000030075a7 */ /* 0x0022e4000802017f */
[----:B---3--:R-:W-:Y:S05]  /*5250*/  @!P1 NANOSLEEP.SYNCS 0x989680 ;  /* 0x009896800000995d */ /* 0x008fea0003900000 */
[----:B------:R-:W3:Y:S02]  /*5260*/  @!P1 SYNCS.PHASECHK.TRANS64 P1, [R3+URZ], R0 ;  /* 0x00000000030095a7 */ /* 0x000ee4000802007f */
[----:B---3--:R-:W-:Y:S05]  /*5270*/  @!P1 BRA `(.L_x_17) ;  /* 0xfffffffc00f09947 */ /* 0x008fea000383ffff */
[----:B------:R-:W-:Y:S05]  /*5280*/  BRA `(.L_x_16) ;  /* 0xffffffbc00e47947 */ /* 0x000fea000383ffff */
.L_x_22:
[----:B-1----:R-:W-:-:S04]  /*5290*/  IMAD.U32 R3, RZ, RZ, UR9 ;  /* 0x00000009ff037e24 */ /* 0x002fc8000f8e00ff */
[----:B------:R1:W3:Y:S03]  /*52a0*/  SYNCS.PHASECHK.TRANS64.TRYWAIT P1, [R3+URZ], R2 ;  /* 0x00000002030075a7 */ /* 0x0002e6000802017f */
[----:B---3--:R-:W-:Y:S05]  /*52b0*/  @!P1 NANOSLEEP.SYNCS 0x989680 ;  /* 0x009896800000995d */ /* 0x008fea0003900000 */
[----:B------:R-:W3:Y:S02]  /*52c0*/  @!P1 SYNCS.PHASECHK.TRANS64 P1, [R3+URZ], R2 ;  /* 0x00000002030095a7 */ /* 0x000ee4000802007f */
[----:B---3--:R-:W-:Y:S05]  /*52d0*/  @!P1 BRA `(.L_x_22) ;  /* 0xfffffffc00ec9947 */ /* 0x008fea000383ffff */
[----:B------:R-:W-:Y:S05]  /*52e0*/  BRA `(.L_x_21) ;  /* 0xffffffc400f87947 */ /* 0x000fea000383ffff */
.L_x_49:
[----:B------:R-:W-:Y:S01]  /*52f0*/  BSSY B1, `(.L_x_69) ;  /* 0x0000006000017945 */ /* 0x000fe20003800000 */
[----:B------:R-:W-:-:S07]  /*5300*/  IMAD.MOV.U32 R15, RZ, RZ, -0x1 ;  /* 0xffffffffff0f7424 */ /* 0x000fce00078e00ff */
[----:B------:R-:W-:Y:S05]  /*5310*/  WARPSYNC.COLLECTIVE R15, `(.L_x_70) ;  /* 0x000000000f0c7348 */ /* 0x000fea0003c00000 */
[----:B------:R-:W-:Y:S02]  /*5320*/  ELECT P6, UR62, PT ;  /* 0x00000000003e782f */ /* 0x000fe400038c0000 */
[----:B------:R-:W-:Y:S01]  /*5330*/  MOV R14, UR62 ;  /* 0x0000003e000e7c02 */ /* 0x000fe20008000f00 */
[----:B------:R-:W-:Y:S10]  /*5340*/  ENDCOLLECTIVE ;  /* 0x000000000000791b */ /* 0x000ff40003800000 */
.L_x_70:
[----:B------:R-:W-:Y:S05]  /*5350*/  BSYNC B1 ;  /* 0x0000000000017941 */ /* 0x000fea0003800000 */
.L_x_69:
[----:B------:R-:W-:Y:S05]  /*5360*/  BRA `(.L_x_71) ;  /* 0xffffffec00d87947 */ /* 0x000fea000383ffff */
.L_x_52:
[----:B-1----:R1:W2:Y:S02]  /*5370*/  SYNCS.PHASECHK.TRANS64.TRYWAIT P1, [R13+URZ+0x20], R4 ;  /* 0x000020040d0075a7 */ /* 0x0022a4000802017f */
[----:B--2---:R-:W-:Y:S05]  /*5380*/  @!P1 NANOSLEEP.SYNCS 0x989680 ;  /* 0x009896800000995d */ /* 0x004fea0003900000 */
[----:B------:R-:W2:Y:S02]  /*5390*/  @!P1 SYNCS.PHASECHK.TRANS64 P1, [R13+URZ+0x20], R4 ;  /* 0x000020040d0095a7 */ /* 0x000ea4000802007f */
[----:B--2---:R-:W-:Y:S05]  /*53a0*/  @!P1 BRA `(.L_x_52) ;  /* 0xfffffffc00f09947 */ /* 0x004fea000383ffff */
[----:B------:R-:W-:Y:S05]  /*53b0*/  BRA `(.L_x_72) ;  /* 0xfffffff000107947 */ /* 0x000fea000383ffff */
.L_x_61:
[----:B------:R-:W-:Y:S01]  /*53c0*/  BSSY B0, `(.L_x_73) ;  /* 0x0000006000007945 */ /* 0x000fe20003800000 */
[----:B------:R-:W-:-:S07]  /*53d0*/  IMAD.MOV.U32 R15, RZ, RZ, -0x1 ;  /* 0xffffffffff0f7424 */ /* 0x000fce00078e00ff */
[----:B------:R-:W-:Y:S05]  /*53e0*/  WARPSYNC.COLLECTIVE R15, `(.L_x_74) ;  /* 0x000000000f0c7348 */ /* 0x000fea0003c00000 */
[----:B------:R-:W-:Y:S02]  /*53f0*/  ELECT P6, UR62, PT ;  /* 0x00000000003e782f */ /* 0x000fe400038c0000 */
[----:B------:R-:W-:Y:S01]  /*5400*/  MOV R14, UR62 ;  /* 0x0000003e000e7c02 */ /* 0x000fe20008000f00 */
[----:B------:R-:W-:Y:S10]  /*5410*/  ENDCOLLECTIVE ;  /* 0x000000000000791b */ /* 0x000ff40003800000 */
.L_x_74:
[----:B------:R-:W-:Y:S05]  /*5420*/  BSYNC B0 ;  /* 0x0000000000007941 */ /* 0x000fea0003800000 */
.L_x_73:
[----:B------:R-:W-:Y:S05]  /*5430*/  BRA `(.L_x_75) ;  /* 0xfffffff800cc7947 */ /* 0x000fea000383ffff */
.L_x_65:
[----:B0-----:R0:W1:Y:S02]  /*5440*/  SYNCS.PHASECHK.TRANS64.TRYWAIT P0, [R7+URZ], R4 ;  /* 0x00000004070075a7 */ /* 0x001064000800017f */
[----:B-1----:R-:W-:Y:S05]  /*5450*/  @!P0 NANOSLEEP.SYNCS 0x989680 ;  /* 0x009896800000895d */ /* 0x002fea0003900000 */
[----:B------:R-:W1:Y:S02]  /*5460*/  @!P0 SYNCS.PHASECHK.TRANS64 P0, [R7+URZ], R4 ;  /* 0x00000004070085a7 */ /* 0x000e64000800007f */
[----:B-1----:R-:W-:Y:S05]  /*5470*/  @!P0 BRA `(.L_x_65) ;  /* 0xfffffffc00f08947 */ /* 0x002fea000383ffff */
[----:B------:R-:W-:Y:S05]  /*5480*/  BRA `(.L_x_76) ;  /* 0xfffffffc000c7947 */ /* 0x000fea000383ffff */
.L_x_66:
[----:B0-----:R0:W1:Y:S02]  /*5490*/  SYNCS.PHASECHK.TRANS64.TRYWAIT P0, [R8+URZ], R5 ;  /* 0x00000005080075a7 */ /* 0x001064000800017f */
[----:B-1----:R-:W-:Y:S05]  /*54a0*/  @!P0 NANOSLEEP.SYNCS 0x989680 ;  /* 0x009896800000895d */ /* 0x002fea0003900000 */
[----:B------:R-:W1:Y:S02]  /*54b0*/  @!P0 SYNCS.PHASECHK.TRANS64 P0, [R8+URZ], R5 ;  /* 0x00000005080085a7 */ /* 0x000e64000800007f */
[----:B-1----:R-:W-:Y:S05]  /*54c0*/  @!P0 BRA `(.L_x_66) ;  /* 0xfffffffc00f08947 */ /* 0x002fea000383ffff */
[----:B------:R-:W-:Y:S05]  /*54d0*/  BRA `(.L_x_77) ;  /* 0xfffffffc001c7947 */ /* 0x000fea000383ffff */
.L_x_67:
[----:B-1----:R1:W2:Y:S02]  /*54e0*/  SYNCS.PHASECHK.TRANS64.TRYWAIT P0, [R11+URZ], R6 ;  /* 0x000000060b0075a7 */ /* 0x0022a4000800017f */
[----:B--2---:R-:W-:Y:S05]  /*54f0*/  @!P0 NANOSLEEP.SYNCS 0x989680 ;  /* 0x009896800000895d */ /* 0x004fea0003900000 */
[----:B------:R-:W2:Y:S02]  /*5500*/  @!P0 SYNCS.PHASECHK.TRANS64 P0, [R11+URZ], R6 ;  /* 0x000000060b0085a7 */ /* 0x000ea4000800007f */
[----:B--2---:R-:W-:Y:S05]  /*5510*/  @!P0 BRA `(.L_x_67) ;  /* 0xfffffffc00f08947 */ /* 0x004fea000383ffff */
[----:B------:R-:W-:Y:S05]  /*5520*/  BRA `(.L_x_78) ;  /* 0xfffffffc00247947 */ /* 0x000fea000383ffff */
.L_x_79:
[----:B------:R-:W-:-:S00]  /*5530*/  BRA `(.L_x_79) ;  /* 0xfffffffc00fc7947 */ /* 0x000fc0000383ffff */
[----:B------:R-:W-:-:S00]  /*5540*/  NOP ;  /* 0x0000000000007918 */ /* 0x000fc00000000000 */
        /* <DEDUP_REMOVED lines=11> */
.L_x_80:


//--------------------- .nv.global.init           --------------------------
	.section	.nv.global.init,"aw",@progbits
.nv.global.init:
	.type		$str$22,@object
	.size		$str$22,($str$23 - $str$22)
$str$22:
        /*0000*/ 	.byte	0x6b, 0x5f, 0x74, 0x69, 0x6c, 0x65, 0x5f, 0x63, 0x6f, 0x75, 0x6e, 0x74, 0x20, 0x3e, 0x3d, 0x20
        /*0010*/ 	.byte	0x31, 0x00
	.type		$str$23,@object
	.size		$str$23,(__unnamed_1 - $str$23)
$str$23:
        /*0012*/ 	.byte	0x2f, 0x74, 0x6d, 0x70, 0x2f, 0x63, 0x75, 0x74, 0x6c, 0x61, 0x73, 0x73, 0x5f, 0x73, 0x77, 0x65
        /*0022*/ 	.byte	0x65, 0x70, 0x5f, 0x73, 0x72, 0x63, 0x2f, 0x69, 0x6e, 0x63, 0x6c, 0x75, 0x64, 0x65, 0x2f, 0x63
        /*0032*/ 	.byte	0x75, 0x74, 0x6c, 0x61, 0x73, 0x73, 0x2f, 0x67, 0x65, 0x6d, 0x6d, 0x2f, 0x63, 0x6f, 0x6c, 0x6c
        /*0042*/ 	.byte	0x65, 0x63, 0x74, 0x69, 0x76, 0x65, 0x2f, 0x73, 0x6d, 0x39, 0x30, 0x5f, 0x6d, 0x6d, 0x61, 0x5f
        /*0052*/ 	.byte	0x74, 0x6d, 0x61, 0x5f, 0x67, 0x6d, 0x6d, 0x61, 0x5f, 0x73, 0x73, 0x5f, 0x77, 0x61, 0x72, 0x70
        /*0062*/ 	.byte	0x73, 0x70, 0x65, 0x63, 0x69, 0x61, 0x6c, 0x69, 0x7a, 0x65, 0x64, 0x2e, 0x68, 0x70, 0x70, 0x00
	.type		__unnamed_1,@object
	.size		__unnamed_1,(.L_0 - __unnamed_1)
__unnamed_1:
        /*0072*/ 	.byte	0x76, 0x6f, 0x69, 0x64, 0x20, 0x63, 0x75, 0x74, 0x6c, 0x61, 0x73, 0x73, 0x3a, 0x3a, 0x67, 0x65
        /* <DEDUP_REMOVED lines=179> */
        /*0bb2*/ 	.byte	0x74, 0x69, 0x74, 0x79, 0x5d, 0x00
.L_0:


//--------------------- .nv.shared._ZN7cutlass13device_kernelINS_4gemm6kernel13GemmUniversalIN4cute5tupleIJiiiiEEENS1_10collective13CollectiveMmaINS1_34MainloopSm90TmaGmmaWarpSpecializedILi4ENS5_IJNS4_1CILi1EEESB_SB_EEENS1_35KernelTmaWarpSpecializedCooperativeEEENS5_IJNSA_ILi192EEENSA_ILi8EEENSA_ILi128EEEEEENS_6half_tENS5_IJlSB_lEEESJ_SK_NS4_8TiledMMAINS4_8MMA_AtomIJNS4_4SM904GMMA24MMA_64x8x16_F32F16F16_SSILNSO_5MajorE0ELSQ_0ELNSO_7ScaleInE1ELSR_1EEEEEENS4_6LayoutINS5_IJNSA_ILi2EEESB_SB_EEENS5_IJSB_NSA_ILi0EEESX_EEEEENS5_IJNS4_10UnderscoreES10_S10_EEEEENS4_13SM90_TMA_LOADENS4_14ComposedLayoutINS4_7SwizzleILi3ELi4ELi3EEENS4_18smem_ptr_flag_bitsILi16EEENSU_INS5_IJSG_NSA_ILi64EEEEEENS5_IJS19_SB_EEEEEEEvNS4_8identityES13_S1D_vS1E_EENS_8epilogue10collective6detail29Sm90TmaWarpSpecializedAdapterINS1H_15DefaultEpilogueISJ_SK_SK_NS1G_6thread17LinearCombinationISJ_Li1EffLNS1L_9ScaleType4KindE0ELNS_15FloatRoundStyleE2ESJ_EENS1_15EpilogueDefaultEEEEEvvEEEEvNT_6ParamsE --------------------------
	.section	.nv.shared._ZN7cutlass13device_kernelINS_4gemm6kernel13GemmUniversalIN4cute5tupleIJiiiiEEENS1_10collective13CollectiveMmaINS1_34MainloopSm90TmaGmmaWarpSpecializedILi4ENS5_IJNS4_1CILi1EEESB_SB_EEENS1_35KernelTmaWarpSpecializedCooperativeEEENS5_IJNSA_ILi192EEENSA_ILi8EEENSA_ILi128EEEEEENS_6half_tENS5_IJlSB_lEEESJ_SK_NS4_8TiledMMAINS4_8MMA_AtomIJNS4_4SM904GMMA24MMA_64x8x16_F32F16F16_SSILNSO_5MajorE0ELSQ_0ELNSO_7ScaleInE1ELSR_1EEEEEENS4_6LayoutINS5_IJNSA_ILi2EEESB_SB_EEENS5_IJSB_NSA_ILi0EEESX_EEEEENS5_IJNS4_10UnderscoreES10_S10_EEEEENS4_13SM90_TMA_LOADENS4_14ComposedLayoutINS4_7SwizzleILi3ELi4ELi3EEENS4_18smem_ptr_flag_bitsILi16EEENSU_INS5_IJSG_NSA_ILi64EEEEEENS5_IJS19_SB_EEEEEEEvNS4_8identityES13_S1D_vS1E_EENS_8epilogue10collective6detail29Sm90TmaWarpSpecializedAdapterINS1H_15DefaultEpilogueISJ_SK_SK_NS1G_6thread17LinearCombinationISJ_Li1EffLNS1L_9ScaleType4KindE0ELNS_15FloatRoundStyleE2ESJ_EENS1_15EpilogueDefaultEEEEEvvEEEEvNT_6ParamsE,"aw",@nobits
	.sectionflags	@""
	.align	16
	.zero		1024


//--------------------- .nv.shared.reserved.0     --------------------------
	.section	.nv.shared.reserved.0,"aw",@nobits
	.weak		__nv_reservedSMEM_offset_0_alias
	.size		__nv_reservedSMEM_offset_0_alias, 0, 0
	.other		__nv_reservedSMEM_offset_0_alias,@"STO_CUDA_RESERVED_SHARED STV_DEFAULT"
__nv_reservedSMEM_offset_0_alias:
	.zero		0


//--------------------- .nv.global                --------------------------
	.section	.nv.global,"aw",@nobits
.nv.global:
	.type		_ZN39_INTERNAL_4492f144_4_k_cu_8223e57e_40154cute1_E,@object
	.size		_ZN39_INTERNAL_4492f144_4_k_cu_8223e57e_40154cute1_E,(_ZN39_INTERNAL_4492f144_4_k_cu_8223e57e_40154cuda3std3__45__cpo6cbeginE - _ZN39_INTERNAL_4492f144_4_k_cu_8223e57e_40154cute1_E)
_ZN39_INTERNAL_4492f144_4_k_cu_8223e57e_40154cute1_E:
	.zero		1
	.type		_ZN39_INTERNAL_4492f144_4_k_cu_8223e57e_40154cuda3std3__45__cpo6cbeginE,@object
	.size		_ZN39_INTERNAL_4492f144_4_k_cu_8223e57e_40154cuda3std3__45__cpo6cbeginE,(_ZN39_INTERNAL_4492f144_4_k_cu_8223e57e_40154cuda3std3__48in_placeE - _ZN39_INTERNAL_4492f144_4_k_cu_8223e57e_40154cuda3std3__45__cpo6cbeginE)
_ZN39_INTERNAL_4492f144_4_k_cu_8223e57e_40154cuda3std3__45__cpo6cbeginE:
	.zero		1
	.type		_ZN39_INTERNAL_4492f144_4_k_cu_8223e57e_40154cuda3std3__48in_placeE,@object
	.size		_ZN39_INTERNAL_4492f144_4_k_cu_8223e57e_40154cuda3std3__48in_placeE,(_ZN39_INTERNAL_4492f144_4_k_cu_8223e57e_40154cuda3std6ranges3__45__cpo9iter_moveE - _ZN39_INTERNAL_4492f144_4_k_cu_8223e57e_40154cuda3std3__48in_placeE)
_ZN39_INTERNAL_4492f144_4_k_cu_8223e57e_40154cuda3std3__48in_placeE:
	.zero		1
	.type		_ZN39_INTERNAL_4492f144_4_k_cu_8223e57e_40154cuda3std6ranges3__45__cpo9iter_moveE,@object
	.size		_ZN39_INTERNAL_4492f144_4_k_cu_8223e57e_40154cuda3std6ranges3__45__cpo9iter_moveE,(_ZN39_INTERNAL_4492f144_4_k_cu_8223e57e_40154cuda3std3__45__cpo5beginE - _ZN39_INTERNAL_4492f144_4_k_cu_8223e57e_40154cuda3std6ranges3__45__cpo9iter_moveE)
_ZN39_INTERNAL_4492f144_4_k_cu_8223e57e_40154cuda3std6ranges3__45__cpo9iter_moveE:
	.zero		1
	.type		_ZN39_INTERNAL_4492f144_4_k_cu_8223e57e_40154cuda3std3__45__cpo5beginE,@object
	.size		_ZN39_INTERNAL_4492f144_4_k_cu_8223e57e_40154cuda3std3__45__cpo5beginE,(_ZN39_INTERNAL_4492f144_4_k_cu_8223e57e_40154cuda3std3__441_GLOBAL__N__4492f144_4_k_cu_8223e57e_40156ignoreE - _ZN39_INTERNAL_4492f144_4_k_cu_8223e57e_40154cuda3std3__45__cpo5beginE)
_ZN39_INTERNAL_4492f144_4_k_cu_8223e57e_40154cuda3std3__45__cpo5beginE:
	.zero		1
	.type		_ZN39_INTERNAL_4492f144_4_k_cu_8223e57e_40154cuda3std3__441_GLOBAL__N__4492f144_4_k_cu_8223e57e_40156ignoreE,@object
	.size		_ZN39_INTERNAL_4492f144_4_k_cu_8223e57e_40154cuda3std3__441_GLOBAL__N__4492f144_4_k_cu_8223e57e_40156ignoreE,(_ZN39_INTERNAL_4492f144_4_k_cu_8223e57e_40154cute7productE - _ZN39_INTERNAL_4492f144_4_k_cu_8223e57e_40154cuda3std3__441_GLOBAL__N__4492f144_4_k_cu_8223e57e_40156ignoreE)
_ZN39_INTERNAL_4492f144_4_k_cu_8223e57e_40154cuda3std3__441_GLOBAL__N__4492f144_4_k_cu_8223e57e_40156ignoreE:
	.zero		1
	.type		_ZN39_INTERNAL_4492f144_4_k_cu_8223e57e_40154cute7productE,@object
	.size		_ZN39_INTERNAL_4492f144_4_k_cu_8223e57e_40154cute7productE,(_ZN39_INTERNAL_4492f144_4_k_cu_8223e57e_40154cuda3std3__45__cpo3endE - _ZN39_INTERNAL_4492f144_4_k_cu_8223e57e_40154cute7productE)
_ZN39_INTERNAL_4492f144_4_k_cu_8223e57e_40154cute7productE:
	.zero		1
	.type		_ZN39_INTERNAL_4492f144_4_k_cu_8223e57e_40154cuda3std3__45__cpo3endE,@object
	.size		_ZN39_INTERNAL_4492f144_4_k_cu_8223e57e_40154cuda3std3__45__cpo3endE,(_ZN39_INTERNAL_4492f144_4_k_cu_8223e57e_40154cuda3std3__419piecewise_constructE - _ZN39_INTERNAL_4492f144_4_k_cu_8223e57e_40154cuda3std3__45__cpo3endE)
_ZN39_INTERNAL_4492f144_4_k_cu_8223e57e_40154cuda3std3__45__cpo3endE:
	.zero		1
	.type		_ZN39_INTERNAL_4492f144_4_k_cu_8223e57e_40154cuda3std3__419piecewise_constructE,@object
	.size		_ZN39_INTERNAL_4492f144_4_k_cu_8223e57e_40154cuda3std3__419piecewise_constructE,(_ZN39_INTERNAL_4492f144_4_k_cu_8223e57e_40154cuda3std3__45__cpo4cendE - _ZN39_INTERNAL_4492f144_4_k_cu_8223e57e_40154cuda3std3__419piecewise_constructE)
_ZN39_INTERNAL_4492f144_4_k_cu_8223e57e_40154cuda3std3__419piecewise_constructE:
	.zero		1
	.type		_ZN39_INTERNAL_4492f144_4_k_cu_8223e57e_40154cuda3std3__45__cpo4cendE,@object
	.size		_ZN39_INTERNAL_4492f144_4_k_cu_8223e57e_40154cuda3std3__45__cpo4cendE,(_ZN39_INTERNAL_4492f144_4_k_cu_8223e57e_40154cuda3std6ranges3__45__cpo4swapE - _ZN39_INTERNAL_4492f144_4_k_cu_8223e57e_40154cuda3std3__45__cpo4cendE)
_ZN39_INTERNAL_4492f144_4_k_cu_8223e57e_40154cuda3std3__45__cpo4cendE:
	.zero		1
	.type		_ZN39_INTERNAL_4492f144_4_k_cu_8223e57e_40154cuda3std6ranges3__45__cpo4swapE,@object
	.size		_ZN39_INTERNAL_4492f144_4_k_cu_8223e57e_40154cuda3std6ranges3__45__cpo4swapE,(.L_8 - _ZN39_INTERNAL_4492f144_4_k_cu_8223e57e_40154cuda3std6ranges3__45__cpo4swapE)
_ZN39_INTERNAL_4492f144_4_k_cu_8223e57e_40154cuda3std6ranges3__45__cpo4swapE:
	.zero		1
.L_8:


//--------------------- .nv.constant0._ZN7cutlass13device_kernelINS_4gemm6kernel13GemmUniversalIN4cute5tupleIJiiiiEEENS1_10collective13CollectiveMmaINS1_34MainloopSm90TmaGmmaWarpSpecializedILi4ENS5_IJNS4_1CILi1EEESB_SB_EEENS1_35KernelTmaWarpSpecializedCooperativeEEENS5_IJNSA_ILi192EEENSA_ILi8EEENSA_ILi128EEEEEENS_6half_tENS5_IJlSB_lEEESJ_SK_NS4_8TiledMMAINS4_8MMA_AtomIJNS4_4SM904GMMA24MMA_64x8x16_F32F16F16_SSILNSO_5MajorE0ELSQ_0ELNSO_7ScaleInE1ELSR_1EEEEEENS4_6LayoutINS5_IJNSA_ILi2EEESB_SB_EEENS5_IJSB_NSA_ILi0EEESX_EEEEENS5_IJNS4_10UnderscoreES10_S10_EEEEENS4_13SM90_TMA_LOADENS4_14ComposedLayoutINS4_7SwizzleILi3ELi4ELi3EEENS4_18smem_ptr_flag_bitsILi16EEENSU_INS5_IJSG_NSA_ILi64EEEEEENS5_IJS19_SB_EEEEEEEvNS4_8identityES13_S1D_vS1E_EENS_8epilogue10collective6detail29Sm90TmaWarpSpecializedAdapterINS1H_15DefaultEpilogueISJ_SK_SK_NS1G_6thread17LinearCombinationISJ_Li1EffLNS1L_9ScaleType4KindE0ELNS_15FloatRoundStyleE2ESJ_EENS1_15EpilogueDefaultEEEEEvvEEEEvNT_6ParamsE --------------------------
	.section	.nv.constant0._ZN7cutlass13device_kernelINS_4gemm6kernel13GemmUniversalIN4cute5tupleIJiiiiEEENS1_10collective13CollectiveMmaINS1_34MainloopSm90TmaGmmaWarpSpecializedILi4ENS5_IJNS4_1CILi1EEESB_SB_EEENS1_35KernelTmaWarpSpecializedCooperativeEEENS5_IJNSA_ILi192EEENSA_ILi8EEENSA_ILi128EEEEEENS_6half_tENS5_IJlSB_lEEESJ_SK_NS4_8TiledMMAINS4_8MMA_AtomIJNS4_4SM904GMMA24MMA_64x8x16_F32F16F16_SSILNSO_5MajorE0ELSQ_0ELNSO_7ScaleInE1ELSR_1EEEEEENS4_6LayoutINS5_IJNSA_ILi2EEESB_SB_EEENS5_IJSB_NSA_ILi0EEESX_EEEEENS5_IJNS4_10UnderscoreES10_S10_EEEEENS4_13SM90_TMA_LOADENS4_14ComposedLayoutINS4_7SwizzleILi3ELi4ELi3EEENS4_18smem_ptr_flag_bitsILi16EEENSU_INS5_IJSG_NSA_ILi64EEEEEENS5_IJS19_SB_EEEEEEEvNS4_8identityES13_S1D_vS1E_EENS_8epilogue10collective6detail29Sm90TmaWarpSpecializedAdapterINS1H_15DefaultEpilogueISJ_SK_SK_NS1G_6thread17LinearCombinationISJ_Li1EffLNS1L_9ScaleType4KindE0ELNS_15FloatRoundStyleE2ESJ_EENS1_15EpilogueDefaultEEEEEvvEEEEvNT_6ParamsE,"a",@progbits
	.sectionflags	@""
	.align	4
.nv.constant0._ZN7cutlass13device_kernelINS_4gemm6kernel13GemmUniversalIN4cute5tupleIJiiiiEEENS1_10collective13CollectiveMmaINS1_34MainloopSm90TmaGmmaWarpSpecializedILi4ENS5_IJNS4_1CILi1EEESB_SB_EEENS1_35KernelTmaWarpSpecializedCooperativeEEENS5_IJNSA_ILi192EEENSA_ILi8EEENSA_ILi128EEEEEENS_6half_tENS5_IJlSB_lEEESJ_SK_NS4_8TiledMMAINS4_8MMA_AtomIJNS4_4SM904GMMA24MMA_64x8x16_F32F16F16_SSILNSO_5MajorE0ELSQ_0ELNSO_7ScaleInE1ELSR_1EEEEEENS4_6LayoutINS5_IJNSA_ILi2EEESB_SB_EEENS5_IJSB_NSA_ILi0EEESX_EEEEENS5_IJNS4_10UnderscoreES10_S10_EEEEENS4_13SM90_TMA_LOADENS4_14ComposedLayoutINS4_7SwizzleILi3ELi4ELi3EEENS4_18smem_ptr_flag_bitsILi16EEENSU_INS5_IJSG_NSA_ILi64EEEEEENS5_IJS19_SB_EEEEEEEvNS4_8identityES13_S1D_vS1E_EENS_8epilogue10collective6detail29Sm90TmaWarpSpecializedAdapterINS1H_15DefaultEpilogueISJ_SK_SK_NS1G_6thread17LinearCombinationISJ_Li1EffLNS1L_9ScaleType4KindE0ELNS_15FloatRoundStyleE2ESJ_EENS1_15EpilogueDefaultEEEEEvvEEEEvNT_6ParamsE:
	.zero		1664


//--------------------- SYMBOLS --------------------------

	.type		.nv.reservedSmem.offset0,@object
	.size		.nv.reservedSmem.offset0,0x4
	.type		__assertfail,@function
